//
// Generated by NVIDIA NVVM Compiler
//
// Compiler Build ID: CL-36424714
// Cuda compilation tools, release 13.0, V13.0.88
// Based on NVVM 20.0.0
//

.version 9.0
.target sm_100
.address_size 64

	// .globl	_Z10cal_phase1Piii
// _ZZ10cal_phase1PiiiE15smem_pivot_dist has been demoted
// _ZZ10cal_phase2PiiiE15smem_pivot_dist has been demoted
// _ZZ10cal_phase2PiiiE17smem_current_dist has been demoted
// _ZZ10cal_phase3PiiiE19smem_row_pivot_dist has been demoted
// _ZZ10cal_phase3PiiiE22smem_column_pivot_dist has been demoted
// _ZZ10cal_phase3PiiiE17smem_current_dist has been demoted

.visible .entry _Z10cal_phase1Piii(
	.param .u64 .ptr .align 1 _Z10cal_phase1Piii_param_0,
	.param .u32 _Z10cal_phase1Piii_param_1,
	.param .u32 _Z10cal_phase1Piii_param_2
)
{
	.reg .pred 	%p<33>;
	.reg .b32 	%r<145>;
	.reg .b64 	%rd<5>;
	// demoted variable
	.shared .align 4 .b8 _ZZ10cal_phase1PiiiE15smem_pivot_dist[4096];
	ld.param.u64 	%rd2, [_Z10cal_phase1Piii_param_0];
	ld.param.u32 	%r36, [_Z10cal_phase1Piii_param_1];
	ld.param.u32 	%r37, [_Z10cal_phase1Piii_param_2];
	cvta.to.global.u64 	%rd3, %rd2;
	shl.b32 	%r38, %r37, 5;
	mov.u32 	%r39, %tid.y;
	add.s32 	%r40, %r38, %r39;
	mov.u32 	%r41, %tid.x;
	add.s32 	%r42, %r38, %r41;
	mad.lo.s32 	%r43, %r40, %r36, %r42;
	mul.wide.s32 	%rd4, %r43, 4;
	add.s64 	%rd1, %rd3, %rd4;
	ld.global.u32 	%r44, [%rd1];
	shl.b32 	%r45, %r39, 7;
	mov.u32 	%r46, _ZZ10cal_phase1PiiiE15smem_pivot_dist;
	add.s32 	%r1, %r46, %r45;
	shl.b32 	%r47, %r41, 2;
	add.s32 	%r2, %r1, %r47;
	st.shared.u32 	[%r2], %r44;
	bar.sync 	0;
	add.s32 	%r3, %r46, %r47;
	ld.shared.u32 	%r48, [%r1];
	ld.shared.u32 	%r49, [%r3];
	add.s32 	%r4, %r49, %r48;
	bar.sync 	0;
	ld.shared.u32 	%r50, [%r2];
	setp.ge.s32 	%p1, %r4, %r50;
	@%p1 bra 	$L__BB0_2;
	st.shared.u32 	[%r2], %r4;
$L__BB0_2:
	bar.sync 	0;
	ld.shared.u32 	%r51, [%r1+4];
	ld.shared.u32 	%r52, [%r3+128];
	add.s32 	%r5, %r52, %r51;
	bar.sync 	0;
	ld.shared.u32 	%r53, [%r2];
	setp.ge.s32 	%p2, %r5, %r53;
	@%p2 bra 	$L__BB0_4;
	st.shared.u32 	[%r2], %r5;
$L__BB0_4:
	bar.sync 	0;
	ld.shared.u32 	%r54, [%r1+8];
	ld.shared.u32 	%r55, [%r3+256];
	add.s32 	%r6, %r55, %r54;
	bar.sync 	0;
	ld.shared.u32 	%r56, [%r2];
	setp.ge.s32 	%p3, %r6, %r56;
	@%p3 bra 	$L__BB0_6;
	st.shared.u32 	[%r2], %r6;
$L__BB0_6:
	bar.sync 	0;
	ld.shared.u32 	%r57, [%r1+12];
	ld.shared.u32 	%r58, [%r3+384];
	add.s32 	%r7, %r58, %r57;
	bar.sync 	0;
	ld.shared.u32 	%r59, [%r2];
	setp.ge.s32 	%p4, %r7, %r59;
	@%p4 bra 	$L__BB0_8;
	st.shared.u32 	[%r2], %r7;
$L__BB0_8:
	bar.sync 	0;
	ld.shared.u32 	%r60, [%r1+16];
	ld.shared.u32 	%r61, [%r3+512];
	add.s32 	%r8, %r61, %r60;
	bar.sync 	0;
	ld.shared.u32 	%r62, [%r2];
	setp.ge.s32 	%p5, %r8, %r62;
	@%p5 bra 	$L__BB0_10;
	st.shared.u32 	[%r2], %r8;
$L__BB0_10:
	bar.sync 	0;
	ld.shared.u32 	%r63, [%r1+20];
	ld.shared.u32 	%r64, [%r3+640];
	add.s32 	%r9, %r64, %r63;
	bar.sync 	0;
	ld.shared.u32 	%r65, [%r2];
	setp.ge.s32 	%p6, %r9, %r65;
	@%p6 bra 	$L__BB0_12;
	st.shared.u32 	[%r2], %r9;
$L__BB0_12:
	bar.sync 	0;
	ld.shared.u32 	%r66, [%r1+24];
	ld.shared.u32 	%r67, [%r3+768];
	add.s32 	%r10, %r67, %r66;
	bar.sync 	0;
	ld.shared.u32 	%r68, [%r2];
	setp.ge.s32 	%p7, %r10, %r68;
	@%p7 bra 	$L__BB0_14;
	st.shared.u32 	[%r2], %r10;
$L__BB0_14:
	bar.sync 	0;
	ld.shared.u32 	%r69, [%r1+28];
	ld.shared.u32 	%r70, [%r3+896];
	add.s32 	%r11, %r70, %r69;
	bar.sync 	0;
	ld.shared.u32 	%r71, [%r2];
	setp.ge.s32 	%p8, %r11, %r71;
	@%p8 bra 	$L__BB0_16;
	st.shared.u32 	[%r2], %r11;
$L__BB0_16:
	bar.sync 	0;
	ld.shared.u32 	%r72, [%r1+32];
	ld.shared.u32 	%r73, [%r3+1024];
	add.s32 	%r12, %r73, %r72;
	bar.sync 	0;
	ld.shared.u32 	%r74, [%r2];
	setp.ge.s32 	%p9, %r12, %r74;
	@%p9 bra 	$L__BB0_18;
	st.shared.u32 	[%r2], %r12;
$L__BB0_18:
	bar.sync 	0;
	ld.shared.u32 	%r75, [%r1+36];
	ld.shared.u32 	%r76, [%r3+1152];
	add.s32 	%r13, %r76, %r75;
	bar.sync 	0;
	ld.shared.u32 	%r77, [%r2];
	setp.ge.s32 	%p10, %r13, %r77;
	@%p10 bra 	$L__BB0_20;
	st.shared.u32 	[%r2], %r13;
$L__BB0_20:
	bar.sync 	0;
	ld.shared.u32 	%r78, [%r1+40];
	ld.shared.u32 	%r79, [%r3+1280];
	add.s32 	%r14, %r79, %r78;
	bar.sync 	0;
	ld.shared.u32 	%r80, [%r2];
	setp.ge.s32 	%p11, %r14, %r80;
	@%p11 bra 	$L__BB0_22;
	st.shared.u32 	[%r2], %r14;
$L__BB0_22:
	bar.sync 	0;
	ld.shared.u32 	%r81, [%r1+44];
	ld.shared.u32 	%r82, [%r3+1408];
	add.s32 	%r15, %r82, %r81;
	bar.sync 	0;
	ld.shared.u32 	%r83, [%r2];
	setp.ge.s32 	%p12, %r15, %r83;
	@%p12 bra 	$L__BB0_24;
	st.shared.u32 	[%r2], %r15;
$L__BB0_24:
	bar.sync 	0;
	ld.shared.u32 	%r84, [%r1+48];
	ld.shared.u32 	%r85, [%r3+1536];
	add.s32 	%r16, %r85, %r84;
	bar.sync 	0;
	ld.shared.u32 	%r86, [%r2];
	setp.ge.s32 	%p13, %r16, %r86;
	@%p13 bra 	$L__BB0_26;
	st.shared.u32 	[%r2], %r16;
$L__BB0_26:
	bar.sync 	0;
	ld.shared.u32 	%r87, [%r1+52];
	ld.shared.u32 	%r88, [%r3+1664];
	add.s32 	%r17, %r88, %r87;
	bar.sync 	0;
	ld.shared.u32 	%r89, [%r2];
	setp.ge.s32 	%p14, %r17, %r89;
	@%p14 bra 	$L__BB0_28;
	st.shared.u32 	[%r2], %r17;
$L__BB0_28:
	bar.sync 	0;
	ld.shared.u32 	%r90, [%r1+56];
	ld.shared.u32 	%r91, [%r3+1792];
	add.s32 	%r18, %r91, %r90;
	bar.sync 	0;
	ld.shared.u32 	%r92, [%r2];
	setp.ge.s32 	%p15, %r18, %r92;
	@%p15 bra 	$L__BB0_30;
	st.shared.u32 	[%r2], %r18;
$L__BB0_30:
	bar.sync 	0;
	ld.shared.u32 	%r93, [%r1+60];
	ld.shared.u32 	%r94, [%r3+1920];
	add.s32 	%r19, %r94, %r93;
	bar.sync 	0;
	ld.shared.u32 	%r95, [%r2];
	setp.ge.s32 	%p16, %r19, %r95;
	@%p16 bra 	$L__BB0_32;
	st.shared.u32 	[%r2], %r19;
$L__BB0_32:
	bar.sync 	0;
	ld.shared.u32 	%r96, [%r1+64];
	ld.shared.u32 	%r97, [%r3+2048];
	add.s32 	%r20, %r97, %r96;
	bar.sync 	0;
	ld.shared.u32 	%r98, [%r2];
	setp.ge.s32 	%p17, %r20, %r98;
	@%p17 bra 	$L__BB0_34;
	st.shared.u32 	[%r2], %r20;
$L__BB0_34:
	bar.sync 	0;
	ld.shared.u32 	%r99, [%r1+68];
	ld.shared.u32 	%r100, [%r3+2176];
	add.s32 	%r21, %r100, %r99;
	bar.sync 	0;
	ld.shared.u32 	%r101, [%r2];
	setp.ge.s32 	%p18, %r21, %r101;
	@%p18 bra 	$L__BB0_36;
	st.shared.u32 	[%r2], %r21;
$L__BB0_36:
	bar.sync 	0;
	ld.shared.u32 	%r102, [%r1+72];
	ld.shared.u32 	%r103, [%r3+2304];
	add.s32 	%r22, %r103, %r102;
	bar.sync 	0;
	ld.shared.u32 	%r104, [%r2];
	setp.ge.s32 	%p19, %r22, %r104;
	@%p19 bra 	$L__BB0_38;
	st.shared.u32 	[%r2], %r22;
$L__BB0_38:
	bar.sync 	0;
	ld.shared.u32 	%r105, [%r1+76];
	ld.shared.u32 	%r106, [%r3+2432];
	add.s32 	%r23, %r106, %r105;
	bar.sync 	0;
	ld.shared.u32 	%r107, [%r2];
	setp.ge.s32 	%p20, %r23, %r107;
	@%p20 bra 	$L__BB0_40;
	st.shared.u32 	[%r2], %r23;
$L__BB0_40:
	bar.sync 	0;
	ld.shared.u32 	%r108, [%r1+80];
	ld.shared.u32 	%r109, [%r3+2560];
	add.s32 	%r24, %r109, %r108;
	bar.sync 	0;
	ld.shared.u32 	%r110, [%r2];
	setp.ge.s32 	%p21, %r24, %r110;
	@%p21 bra 	$L__BB0_42;
	st.shared.u32 	[%r2], %r24;
$L__BB0_42:
	bar.sync 	0;
	ld.shared.u32 	%r111, [%r1+84];
	ld.shared.u32 	%r112, [%r3+2688];
	add.s32 	%r25, %r112, %r111;
	bar.sync 	0;
	ld.shared.u32 	%r113, [%r2];
	setp.ge.s32 	%p22, %r25, %r113;
	@%p22 bra 	$L__BB0_44;
	st.shared.u32 	[%r2], %r25;
$L__BB0_44:
	bar.sync 	0;
	ld.shared.u32 	%r114, [%r1+88];
	ld.shared.u32 	%r115, [%r3+2816];
	add.s32 	%r26, %r115, %r114;
	bar.sync 	0;
	ld.shared.u32 	%r116, [%r2];
	setp.ge.s32 	%p23, %r26, %r116;
	@%p23 bra 	$L__BB0_46;
	st.shared.u32 	[%r2], %r26;
$L__BB0_46:
	bar.sync 	0;
	ld.shared.u32 	%r117, [%r1+92];
	ld.shared.u32 	%r118, [%r3+2944];
	add.s32 	%r27, %r118, %r117;
	bar.sync 	0;
	ld.shared.u32 	%r119, [%r2];
	setp.ge.s32 	%p24, %r27, %r119;
	@%p24 bra 	$L__BB0_48;
	st.shared.u32 	[%r2], %r27;
$L__BB0_48:
	bar.sync 	0;
	ld.shared.u32 	%r120, [%r1+96];
	ld.shared.u32 	%r121, [%r3+3072];
	add.s32 	%r28, %r121, %r120;
	bar.sync 	0;
	ld.shared.u32 	%r122, [%r2];
	setp.ge.s32 	%p25, %r28, %r122;
	@%p25 bra 	$L__BB0_50;
	st.shared.u32 	[%r2], %r28;
$L__BB0_50:
	bar.sync 	0;
	ld.shared.u32 	%r123, [%r1+100];
	ld.shared.u32 	%r124, [%r3+3200];
	add.s32 	%r29, %r124, %r123;
	bar.sync 	0;
	ld.shared.u32 	%r125, [%r2];
	setp.ge.s32 	%p26, %r29, %r125;
	@%p26 bra 	$L__BB0_52;
	st.shared.u32 	[%r2], %r29;
$L__BB0_52:
	bar.sync 	0;
	ld.shared.u32 	%r126, [%r1+104];
	ld.shared.u32 	%r127, [%r3+3328];
	add.s32 	%r30, %r127, %r126;
	bar.sync 	0;
	ld.shared.u32 	%r128, [%r2];
	setp.ge.s32 	%p27, %r30, %r128;
	@%p27 bra 	$L__BB0_54;
	st.shared.u32 	[%r2], %r30;
$L__BB0_54:
	bar.sync 	0;
	ld.shared.u32 	%r129, [%r1+108];
	ld.shared.u32 	%r130, [%r3+3456];
	add.s32 	%r31, %r130, %r129;
	bar.sync 	0;
	ld.shared.u32 	%r131, [%r2];
	setp.ge.s32 	%p28, %r31, %r131;
	@%p28 bra 	$L__BB0_56;
	st.shared.u32 	[%r2], %r31;
$L__BB0_56:
	bar.sync 	0;
	ld.shared.u32 	%r132, [%r1+112];
	ld.shared.u32 	%r133, [%r3+3584];
	add.s32 	%r32, %r133, %r132;
	bar.sync 	0;
	ld.shared.u32 	%r134, [%r2];
	setp.ge.s32 	%p29, %r32, %r134;
	@%p29 bra 	$L__BB0_58;
	st.shared.u32 	[%r2], %r32;
$L__BB0_58:
	bar.sync 	0;
	ld.shared.u32 	%r135, [%r1+116];
	ld.shared.u32 	%r136, [%r3+3712];
	add.s32 	%r33, %r136, %r135;
	bar.sync 	0;
	ld.shared.u32 	%r137, [%r2];
	setp.ge.s32 	%p30, %r33, %r137;
	@%p30 bra 	$L__BB0_60;
	st.shared.u32 	[%r2], %r33;
$L__BB0_60:
	bar.sync 	0;
	ld.shared.u32 	%r138, [%r1+120];
	ld.shared.u32 	%r139, [%r3+3840];
	add.s32 	%r34, %r139, %r138;
	bar.sync 	0;
	ld.shared.u32 	%r140, [%r2];
	setp.ge.s32 	%p31, %r34, %r140;
	@%p31 bra 	$L__BB0_62;
	st.shared.u32 	[%r2], %r34;
$L__BB0_62:
	bar.sync 	0;
	ld.shared.u32 	%r141, [%r1+124];
	ld.shared.u32 	%r142, [%r3+3968];
	add.s32 	%r35, %r142, %r141;
	bar.sync 	0;
	ld.shared.u32 	%r143, [%r2];
	setp.ge.s32 	%p32, %r35, %r143;
	@%p32 bra 	$L__BB0_64;
	st.shared.u32 	[%r2], %r35;
$L__BB0_64:
	bar.sync 	0;
	ld.shared.u32 	%r144, [%r2];
	st.global.u32 	[%rd1], %r144;
	ret;

}
	// .globl	_Z10cal_phase2Piii
.visible .entry _Z10cal_phase2Piii(
	.param .u64 .ptr .align 1 _Z10cal_phase2Piii_param_0,
	.param .u32 _Z10cal_phase2Piii_param_1,
	.param .u32 _Z10cal_phase2Piii_param_2
)
{
	.reg .pred 	%p<4>;
	.reg .b32 	%r<291>;
	.reg .b64 	%rd<7>;
	// demoted variable
	.shared .align 4 .b8 _ZZ10cal_phase2PiiiE15smem_pivot_dist[4096];
	// demoted variable
	.shared .align 4 .b8 _ZZ10cal_phase2PiiiE17smem_current_dist[4096];
	ld.param.u64 	%rd2, [_Z10cal_phase2Piii_param_0];
	ld.param.u32 	%r9, [_Z10cal_phase2Piii_param_1];
	ld.param.u32 	%r10, [_Z10cal_phase2Piii_param_2];
	mov.u32 	%r1, %ctaid.x;
	setp.eq.s32 	%p1, %r1, %r10;
	@%p1 bra 	$L__BB1_5;
	cvta.to.global.u64 	%rd3, %rd2;
	shl.b32 	%r11, %r10, 5;
	mov.u32 	%r12, %tid.y;
	add.s32 	%r13, %r11, %r12;
	mov.u32 	%r2, %tid.x;
	add.s32 	%r14, %r11, %r2;
	mad.lo.s32 	%r15, %r13, %r9, %r14;
	mul.wide.s32 	%rd4, %r15, 4;
	add.s64 	%rd5, %rd3, %rd4;
	ld.global.u32 	%r16, [%rd5];
	shl.b32 	%r17, %r12, 7;
	mov.u32 	%r18, _ZZ10cal_phase2PiiiE15smem_pivot_dist;
	add.s32 	%r3, %r18, %r17;
	shl.b32 	%r19, %r2, 2;
	add.s32 	%r20, %r3, %r19;
	st.shared.u32 	[%r20], %r16;
	bar.sync 	0;
	mov.u32 	%r21, %ctaid.y;
	setp.ne.s32 	%p2, %r21, 0;
	setp.eq.s32 	%p3, %r21, 0;
	shl.b32 	%r22, %r1, 5;
	add.s32 	%r23, %r22, %r2;
	add.s32 	%r24, %r22, %r12;
	selp.b32 	%r25, %r23, %r14, %p3;
	selp.b32 	%r26, %r13, %r24, %p3;
	mad.lo.s32 	%r27, %r26, %r9, %r25;
	mul.wide.s32 	%rd6, %r27, 4;
	add.s64 	%rd1, %rd3, %rd6;
	ld.global.u32 	%r4, [%rd1];
	mov.u32 	%r28, _ZZ10cal_phase2PiiiE17smem_current_dist;
	add.s32 	%r5, %r28, %r17;
	add.s32 	%r29, %r5, %r19;
	st.shared.u32 	[%r29], %r4;
	bar.sync 	0;
	@%p2 bra 	$L__BB1_3;
	add.s32 	%r162, %r28, %r19;
	ld.shared.u32 	%r163, [%r3];
	ld.shared.u32 	%r164, [%r162];
	add.s32 	%r165, %r164, %r163;
	bar.sync 	0;
	min.s32 	%r166, %r165, %r4;
	bar.sync 	0;
	ld.shared.u32 	%r167, [%r3+4];
	ld.shared.u32 	%r168, [%r162+128];
	add.s32 	%r169, %r168, %r167;
	bar.sync 	0;
	min.s32 	%r170, %r169, %r166;
	bar.sync 	0;
	ld.shared.u32 	%r171, [%r3+8];
	ld.shared.u32 	%r172, [%r162+256];
	add.s32 	%r173, %r172, %r171;
	bar.sync 	0;
	min.s32 	%r174, %r173, %r170;
	bar.sync 	0;
	ld.shared.u32 	%r175, [%r3+12];
	ld.shared.u32 	%r176, [%r162+384];
	add.s32 	%r177, %r176, %r175;
	bar.sync 	0;
	min.s32 	%r178, %r177, %r174;
	bar.sync 	0;
	ld.shared.u32 	%r179, [%r3+16];
	ld.shared.u32 	%r180, [%r162+512];
	add.s32 	%r181, %r180, %r179;
	bar.sync 	0;
	min.s32 	%r182, %r181, %r178;
	bar.sync 	0;
	ld.shared.u32 	%r183, [%r3+20];
	ld.shared.u32 	%r184, [%r162+640];
	add.s32 	%r185, %r184, %r183;
	bar.sync 	0;
	min.s32 	%r186, %r185, %r182;
	bar.sync 	0;
	ld.shared.u32 	%r187, [%r3+24];
	ld.shared.u32 	%r188, [%r162+768];
	add.s32 	%r189, %r188, %r187;
	bar.sync 	0;
	min.s32 	%r190, %r189, %r186;
	bar.sync 	0;
	ld.shared.u32 	%r191, [%r3+28];
	ld.shared.u32 	%r192, [%r162+896];
	add.s32 	%r193, %r192, %r191;
	bar.sync 	0;
	min.s32 	%r194, %r193, %r190;
	bar.sync 	0;
	ld.shared.u32 	%r195, [%r3+32];
	ld.shared.u32 	%r196, [%r162+1024];
	add.s32 	%r197, %r196, %r195;
	bar.sync 	0;
	min.s32 	%r198, %r197, %r194;
	bar.sync 	0;
	ld.shared.u32 	%r199, [%r3+36];
	ld.shared.u32 	%r200, [%r162+1152];
	add.s32 	%r201, %r200, %r199;
	bar.sync 	0;
	min.s32 	%r202, %r201, %r198;
	bar.sync 	0;
	ld.shared.u32 	%r203, [%r3+40];
	ld.shared.u32 	%r204, [%r162+1280];
	add.s32 	%r205, %r204, %r203;
	bar.sync 	0;
	min.s32 	%r206, %r205, %r202;
	bar.sync 	0;
	ld.shared.u32 	%r207, [%r3+44];
	ld.shared.u32 	%r208, [%r162+1408];
	add.s32 	%r209, %r208, %r207;
	bar.sync 	0;
	min.s32 	%r210, %r209, %r206;
	bar.sync 	0;
	ld.shared.u32 	%r211, [%r3+48];
	ld.shared.u32 	%r212, [%r162+1536];
	add.s32 	%r213, %r212, %r211;
	bar.sync 	0;
	min.s32 	%r214, %r213, %r210;
	bar.sync 	0;
	ld.shared.u32 	%r215, [%r3+52];
	ld.shared.u32 	%r216, [%r162+1664];
	add.s32 	%r217, %r216, %r215;
	bar.sync 	0;
	min.s32 	%r218, %r217, %r214;
	bar.sync 	0;
	ld.shared.u32 	%r219, [%r3+56];
	ld.shared.u32 	%r220, [%r162+1792];
	add.s32 	%r221, %r220, %r219;
	bar.sync 	0;
	min.s32 	%r222, %r221, %r218;
	bar.sync 	0;
	ld.shared.u32 	%r223, [%r3+60];
	ld.shared.u32 	%r224, [%r162+1920];
	add.s32 	%r225, %r224, %r223;
	bar.sync 	0;
	min.s32 	%r226, %r225, %r222;
	bar.sync 	0;
	ld.shared.u32 	%r227, [%r3+64];
	ld.shared.u32 	%r228, [%r162+2048];
	add.s32 	%r229, %r228, %r227;
	bar.sync 	0;
	min.s32 	%r230, %r229, %r226;
	bar.sync 	0;
	ld.shared.u32 	%r231, [%r3+68];
	ld.shared.u32 	%r232, [%r162+2176];
	add.s32 	%r233, %r232, %r231;
	bar.sync 	0;
	min.s32 	%r234, %r233, %r230;
	bar.sync 	0;
	ld.shared.u32 	%r235, [%r3+72];
	ld.shared.u32 	%r236, [%r162+2304];
	add.s32 	%r237, %r236, %r235;
	bar.sync 	0;
	min.s32 	%r238, %r237, %r234;
	bar.sync 	0;
	ld.shared.u32 	%r239, [%r3+76];
	ld.shared.u32 	%r240, [%r162+2432];
	add.s32 	%r241, %r240, %r239;
	bar.sync 	0;
	min.s32 	%r242, %r241, %r238;
	bar.sync 	0;
	ld.shared.u32 	%r243, [%r3+80];
	ld.shared.u32 	%r244, [%r162+2560];
	add.s32 	%r245, %r244, %r243;
	bar.sync 	0;
	min.s32 	%r246, %r245, %r242;
	bar.sync 	0;
	ld.shared.u32 	%r247, [%r3+84];
	ld.shared.u32 	%r248, [%r162+2688];
	add.s32 	%r249, %r248, %r247;
	bar.sync 	0;
	min.s32 	%r250, %r249, %r246;
	bar.sync 	0;
	ld.shared.u32 	%r251, [%r3+88];
	ld.shared.u32 	%r252, [%r162+2816];
	add.s32 	%r253, %r252, %r251;
	bar.sync 	0;
	min.s32 	%r254, %r253, %r250;
	bar.sync 	0;
	ld.shared.u32 	%r255, [%r3+92];
	ld.shared.u32 	%r256, [%r162+2944];
	add.s32 	%r257, %r256, %r255;
	bar.sync 	0;
	min.s32 	%r258, %r257, %r254;
	bar.sync 	0;
	ld.shared.u32 	%r259, [%r3+96];
	ld.shared.u32 	%r260, [%r162+3072];
	add.s32 	%r261, %r260, %r259;
	bar.sync 	0;
	min.s32 	%r262, %r261, %r258;
	bar.sync 	0;
	ld.shared.u32 	%r263, [%r3+100];
	ld.shared.u32 	%r264, [%r162+3200];
	add.s32 	%r265, %r264, %r263;
	bar.sync 	0;
	min.s32 	%r266, %r265, %r262;
	bar.sync 	0;
	ld.shared.u32 	%r267, [%r3+104];
	ld.shared.u32 	%r268, [%r162+3328];
	add.s32 	%r269, %r268, %r267;
	bar.sync 	0;
	min.s32 	%r270, %r269, %r266;
	bar.sync 	0;
	ld.shared.u32 	%r271, [%r3+108];
	ld.shared.u32 	%r272, [%r162+3456];
	add.s32 	%r273, %r272, %r271;
	bar.sync 	0;
	min.s32 	%r274, %r273, %r270;
	bar.sync 	0;
	ld.shared.u32 	%r275, [%r3+112];
	ld.shared.u32 	%r276, [%r162+3584];
	add.s32 	%r277, %r276, %r275;
	bar.sync 	0;
	min.s32 	%r278, %r277, %r274;
	bar.sync 	0;
	ld.shared.u32 	%r279, [%r3+116];
	ld.shared.u32 	%r280, [%r162+3712];
	add.s32 	%r281, %r280, %r279;
	bar.sync 	0;
	min.s32 	%r282, %r281, %r278;
	bar.sync 	0;
	ld.shared.u32 	%r283, [%r3+120];
	ld.shared.u32 	%r284, [%r162+3840];
	add.s32 	%r285, %r284, %r283;
	bar.sync 	0;
	min.s32 	%r286, %r285, %r282;
	bar.sync 	0;
	ld.shared.u32 	%r287, [%r3+124];
	ld.shared.u32 	%r288, [%r162+3968];
	add.s32 	%r289, %r288, %r287;
	bar.sync 	0;
	min.s32 	%r290, %r289, %r286;
	bar.sync 	0;
	bra.uni 	$L__BB1_4;
$L__BB1_3:
	add.s32 	%r32, %r18, %r19;
	ld.shared.u32 	%r33, [%r5];
	ld.shared.u32 	%r34, [%r32];
	add.s32 	%r35, %r34, %r33;
	bar.sync 	0;
	min.s32 	%r36, %r35, %r4;
	bar.sync 	0;
	ld.shared.u32 	%r37, [%r5+4];
	ld.shared.u32 	%r38, [%r32+128];
	add.s32 	%r39, %r38, %r37;
	bar.sync 	0;
	min.s32 	%r40, %r39, %r36;
	bar.sync 	0;
	ld.shared.u32 	%r41, [%r5+8];
	ld.shared.u32 	%r42, [%r32+256];
	add.s32 	%r43, %r42, %r41;
	bar.sync 	0;
	min.s32 	%r44, %r43, %r40;
	bar.sync 	0;
	ld.shared.u32 	%r45, [%r5+12];
	ld.shared.u32 	%r46, [%r32+384];
	add.s32 	%r47, %r46, %r45;
	bar.sync 	0;
	min.s32 	%r48, %r47, %r44;
	bar.sync 	0;
	ld.shared.u32 	%r49, [%r5+16];
	ld.shared.u32 	%r50, [%r32+512];
	add.s32 	%r51, %r50, %r49;
	bar.sync 	0;
	min.s32 	%r52, %r51, %r48;
	bar.sync 	0;
	ld.shared.u32 	%r53, [%r5+20];
	ld.shared.u32 	%r54, [%r32+640];
	add.s32 	%r55, %r54, %r53;
	bar.sync 	0;
	min.s32 	%r56, %r55, %r52;
	bar.sync 	0;
	ld.shared.u32 	%r57, [%r5+24];
	ld.shared.u32 	%r58, [%r32+768];
	add.s32 	%r59, %r58, %r57;
	bar.sync 	0;
	min.s32 	%r60, %r59, %r56;
	bar.sync 	0;
	ld.shared.u32 	%r61, [%r5+28];
	ld.shared.u32 	%r62, [%r32+896];
	add.s32 	%r63, %r62, %r61;
	bar.sync 	0;
	min.s32 	%r64, %r63, %r60;
	bar.sync 	0;
	ld.shared.u32 	%r65, [%r5+32];
	ld.shared.u32 	%r66, [%r32+1024];
	add.s32 	%r67, %r66, %r65;
	bar.sync 	0;
	min.s32 	%r68, %r67, %r64;
	bar.sync 	0;
	ld.shared.u32 	%r69, [%r5+36];
	ld.shared.u32 	%r70, [%r32+1152];
	add.s32 	%r71, %r70, %r69;
	bar.sync 	0;
	min.s32 	%r72, %r71, %r68;
	bar.sync 	0;
	ld.shared.u32 	%r73, [%r5+40];
	ld.shared.u32 	%r74, [%r32+1280];
	add.s32 	%r75, %r74, %r73;
	bar.sync 	0;
	min.s32 	%r76, %r75, %r72;
	bar.sync 	0;
	ld.shared.u32 	%r77, [%r5+44];
	ld.shared.u32 	%r78, [%r32+1408];
	add.s32 	%r79, %r78, %r77;
	bar.sync 	0;
	min.s32 	%r80, %r79, %r76;
	bar.sync 	0;
	ld.shared.u32 	%r81, [%r5+48];
	ld.shared.u32 	%r82, [%r32+1536];
	add.s32 	%r83, %r82, %r81;
	bar.sync 	0;
	min.s32 	%r84, %r83, %r80;
	bar.sync 	0;
	ld.shared.u32 	%r85, [%r5+52];
	ld.shared.u32 	%r86, [%r32+1664];
	add.s32 	%r87, %r86, %r85;
	bar.sync 	0;
	min.s32 	%r88, %r87, %r84;
	bar.sync 	0;
	ld.shared.u32 	%r89, [%r5+56];
	ld.shared.u32 	%r90, [%r32+1792];
	add.s32 	%r91, %r90, %r89;
	bar.sync 	0;
	min.s32 	%r92, %r91, %r88;
	bar.sync 	0;
	ld.shared.u32 	%r93, [%r5+60];
	ld.shared.u32 	%r94, [%r32+1920];
	add.s32 	%r95, %r94, %r93;
	bar.sync 	0;
	min.s32 	%r96, %r95, %r92;
	bar.sync 	0;
	ld.shared.u32 	%r97, [%r5+64];
	ld.shared.u32 	%r98, [%r32+2048];
	add.s32 	%r99, %r98, %r97;
	bar.sync 	0;
	min.s32 	%r100, %r99, %r96;
	bar.sync 	0;
	ld.shared.u32 	%r101, [%r5+68];
	ld.shared.u32 	%r102, [%r32+2176];
	add.s32 	%r103, %r102, %r101;
	bar.sync 	0;
	min.s32 	%r104, %r103, %r100;
	bar.sync 	0;
	ld.shared.u32 	%r105, [%r5+72];
	ld.shared.u32 	%r106, [%r32+2304];
	add.s32 	%r107, %r106, %r105;
	bar.sync 	0;
	min.s32 	%r108, %r107, %r104;
	bar.sync 	0;
	ld.shared.u32 	%r109, [%r5+76];
	ld.shared.u32 	%r110, [%r32+2432];
	add.s32 	%r111, %r110, %r109;
	bar.sync 	0;
	min.s32 	%r112, %r111, %r108;
	bar.sync 	0;
	ld.shared.u32 	%r113, [%r5+80];
	ld.shared.u32 	%r114, [%r32+2560];
	add.s32 	%r115, %r114, %r113;
	bar.sync 	0;
	min.s32 	%r116, %r115, %r112;
	bar.sync 	0;
	ld.shared.u32 	%r117, [%r5+84];
	ld.shared.u32 	%r118, [%r32+2688];
	add.s32 	%r119, %r118, %r117;
	bar.sync 	0;
	min.s32 	%r120, %r119, %r116;
	bar.sync 	0;
	ld.shared.u32 	%r121, [%r5+88];
	ld.shared.u32 	%r122, [%r32+2816];
	add.s32 	%r123, %r122, %r121;
	bar.sync 	0;
	min.s32 	%r124, %r123, %r120;
	bar.sync 	0;
	ld.shared.u32 	%r125, [%r5+92];
	ld.shared.u32 	%r126, [%r32+2944];
	add.s32 	%r127, %r126, %r125;
	bar.sync 	0;
	min.s32 	%r128, %r127, %r124;
	bar.sync 	0;
	ld.shared.u32 	%r129, [%r5+96];
	ld.shared.u32 	%r130, [%r32+3072];
	add.s32 	%r131, %r130, %r129;
	bar.sync 	0;
	min.s32 	%r132, %r131, %r128;
	bar.sync 	0;
	ld.shared.u32 	%r133, [%r5+100];
	ld.shared.u32 	%r134, [%r32+3200];
	add.s32 	%r135, %r134, %r133;
	bar.sync 	0;
	min.s32 	%r136, %r135, %r132;
	bar.sync 	0;
	ld.shared.u32 	%r137, [%r5+104];
	ld.shared.u32 	%r138, [%r32+3328];
	add.s32 	%r139, %r138, %r137;
	bar.sync 	0;
	min.s32 	%r140, %r139, %r136;
	bar.sync 	0;
	ld.shared.u32 	%r141, [%r5+108];
	ld.shared.u32 	%r142, [%r32+3456];
	add.s32 	%r143, %r142, %r141;
	bar.sync 	0;
	min.s32 	%r144, %r143, %r140;
	bar.sync 	0;
	ld.shared.u32 	%r145, [%r5+112];
	ld.shared.u32 	%r146, [%r32+3584];
	add.s32 	%r147, %r146, %r145;
	bar.sync 	0;
	min.s32 	%r148, %r147, %r144;
	bar.sync 	0;
	ld.shared.u32 	%r149, [%r5+116];
	ld.shared.u32 	%r150, [%r32+3712];
	add.s32 	%r151, %r150, %r149;
	bar.sync 	0;
	min.s32 	%r152, %r151, %r148;
	bar.sync 	0;
	ld.shared.u32 	%r153, [%r5+120];
	ld.shared.u32 	%r154, [%r32+3840];
	add.s32 	%r155, %r154, %r153;
	bar.sync 	0;
	min.s32 	%r156, %r155, %r152;
	bar.sync 	0;
	ld.shared.u32 	%r157, [%r5+124];
	ld.shared.u32 	%r158, [%r32+3968];
	add.s32 	%r159, %r158, %r157;
	bar.sync 	0;
	min.s32 	%r290, %r159, %r156;
	bar.sync 	0;
$L__BB1_4:
	st.global.u32 	[%rd1], %r290;
$L__BB1_5:
	ret;

}
	// .globl	_Z10cal_phase3Piii
.visible .entry _Z10cal_phase3Piii(
	.param .u64 .ptr .align 1 _Z10cal_phase3Piii_param_0,
	.param .u32 _Z10cal_phase3Piii_param_1,
	.param .u32 _Z10cal_phase3Piii_param_2
)
{
	.reg .pred 	%p<4>;
	.reg .b32 	%r<160>;
	.reg .b64 	%rd<9>;
	// demoted variable
	.shared .align 4 .b8 _ZZ10cal_phase3PiiiE19smem_row_pivot_dist[4096];
	// demoted variable
	.shared .align 4 .b8 _ZZ10cal_phase3PiiiE22smem_column_pivot_dist[4096];
	// demoted variable
	.shared .align 4 .b8 _ZZ10cal_phase3PiiiE17smem_current_dist[4096];
	ld.param.u64 	%rd1, [_Z10cal_phase3Piii_param_0];
	ld.param.u32 	%r3, [_Z10cal_phase3Piii_param_1];
	ld.param.u32 	%r4, [_Z10cal_phase3Piii_param_2];
	mov.u32 	%r1, %ctaid.x;
	setp.eq.s32 	%p1, %r1, %r4;
	mov.u32 	%r2, %ctaid.y;
	setp.eq.s32 	%p2, %r2, %r4;
	or.pred  	%p3, %p1, %p2;
	@%p3 bra 	$L__BB2_2;
	cvta.to.global.u64 	%rd2, %rd1;
	shl.b32 	%r5, %r4, 5;
	mov.u32 	%r6, %tid.y;
	add.s32 	%r7, %r5, %r6;
	shl.b32 	%r8, %r1, 5;
	mov.u32 	%r9, %tid.x;
	add.s32 	%r10, %r8, %r9;
	mad.lo.s32 	%r11, %r7, %r3, %r10;
	mul.wide.s32 	%rd3, %r11, 4;
	add.s64 	%rd4, %rd2, %rd3;
	ld.global.u32 	%r12, [%rd4];
	shl.b32 	%r13, %r6, 7;
	mov.u32 	%r14, _ZZ10cal_phase3PiiiE19smem_row_pivot_dist;
	shl.b32 	%r15, %r9, 2;
	add.s32 	%r16, %r14, %r15;
	add.s32 	%r17, %r16, %r13;
	st.shared.u32 	[%r17], %r12;
	shl.b32 	%r18, %r2, 5;
	add.s32 	%r19, %r18, %r6;
	mul.lo.s32 	%r20, %r3, %r19;
	add.s32 	%r21, %r20, %r9;
	add.s32 	%r22, %r21, %r5;
	mul.wide.s32 	%rd5, %r22, 4;
	add.s64 	%rd6, %rd2, %rd5;
	ld.global.u32 	%r23, [%rd6];
	mov.u32 	%r24, _ZZ10cal_phase3PiiiE22smem_column_pivot_dist;
	add.s32 	%r25, %r24, %r13;
	add.s32 	%r26, %r25, %r15;
	st.shared.u32 	[%r26], %r23;
	add.s32 	%r27, %r20, %r10;
	mul.wide.s32 	%rd7, %r27, 4;
	add.s64 	%rd8, %rd2, %rd7;
	ld.global.u32 	%r28, [%rd8];
	mov.u32 	%r29, _ZZ10cal_phase3PiiiE17smem_current_dist;
	add.s32 	%r30, %r29, %r13;
	add.s32 	%r31, %r30, %r15;
	st.shared.u32 	[%r31], %r28;
	bar.sync 	0;
	ld.shared.u32 	%r32, [%r25];
	ld.shared.u32 	%r33, [%r16];
	add.s32 	%r34, %r33, %r32;
	min.s32 	%r35, %r34, %r28;
	ld.shared.u32 	%r36, [%r25+4];
	ld.shared.u32 	%r37, [%r16+128];
	add.s32 	%r38, %r37, %r36;
	min.s32 	%r39, %r38, %r35;
	ld.shared.u32 	%r40, [%r25+8];
	ld.shared.u32 	%r41, [%r16+256];
	add.s32 	%r42, %r41, %r40;
	min.s32 	%r43, %r42, %r39;
	ld.shared.u32 	%r44, [%r25+12];
	ld.shared.u32 	%r45, [%r16+384];
	add.s32 	%r46, %r45, %r44;
	min.s32 	%r47, %r46, %r43;
	ld.shared.u32 	%r48, [%r25+16];
	ld.shared.u32 	%r49, [%r16+512];
	add.s32 	%r50, %r49, %r48;
	min.s32 	%r51, %r50, %r47;
	ld.shared.u32 	%r52, [%r25+20];
	ld.shared.u32 	%r53, [%r16+640];
	add.s32 	%r54, %r53, %r52;
	min.s32 	%r55, %r54, %r51;
	ld.shared.u32 	%r56, [%r25+24];
	ld.shared.u32 	%r57, [%r16+768];
	add.s32 	%r58, %r57, %r56;
	min.s32 	%r59, %r58, %r55;
	ld.shared.u32 	%r60, [%r25+28];
	ld.shared.u32 	%r61, [%r16+896];
	add.s32 	%r62, %r61, %r60;
	min.s32 	%r63, %r62, %r59;
	ld.shared.u32 	%r64, [%r25+32];
	ld.shared.u32 	%r65, [%r16+1024];
	add.s32 	%r66, %r65, %r64;
	min.s32 	%r67, %r66, %r63;
	ld.shared.u32 	%r68, [%r25+36];
	ld.shared.u32 	%r69, [%r16+1152];
	add.s32 	%r70, %r69, %r68;
	min.s32 	%r71, %r70, %r67;
	ld.shared.u32 	%r72, [%r25+40];
	ld.shared.u32 	%r73, [%r16+1280];
	add.s32 	%r74, %r73, %r72;
	min.s32 	%r75, %r74, %r71;
	ld.shared.u32 	%r76, [%r25+44];
	ld.shared.u32 	%r77, [%r16+1408];
	add.s32 	%r78, %r77, %r76;
	min.s32 	%r79, %r78, %r75;
	ld.shared.u32 	%r80, [%r25+48];
	ld.shared.u32 	%r81, [%r16+1536];
	add.s32 	%r82, %r81, %r80;
	min.s32 	%r83, %r82, %r79;
	ld.shared.u32 	%r84, [%r25+52];
	ld.shared.u32 	%r85, [%r16+1664];
	add.s32 	%r86, %r85, %r84;
	min.s32 	%r87, %r86, %r83;
	ld.shared.u32 	%r88, [%r25+56];
	ld.shared.u32 	%r89, [%r16+1792];
	add.s32 	%r90, %r89, %r88;
	min.s32 	%r91, %r90, %r87;
	ld.shared.u32 	%r92, [%r25+60];
	ld.shared.u32 	%r93, [%r16+1920];
	add.s32 	%r94, %r93, %r92;
	min.s32 	%r95, %r94, %r91;
	ld.shared.u32 	%r96, [%r25+64];
	ld.shared.u32 	%r97, [%r16+2048];
	add.s32 	%r98, %r97, %r96;
	min.s32 	%r99, %r98, %r95;
	ld.shared.u32 	%r100, [%r25+68];
	ld.shared.u32 	%r101, [%r16+2176];
	add.s32 	%r102, %r101, %r100;
	min.s32 	%r103, %r102, %r99;
	ld.shared.u32 	%r104, [%r25+72];
	ld.shared.u32 	%r105, [%r16+2304];
	add.s32 	%r106, %r105, %r104;
	min.s32 	%r107, %r106, %r103;
	ld.shared.u32 	%r108, [%r25+76];
	ld.shared.u32 	%r109, [%r16+2432];
	add.s32 	%r110, %r109, %r108;
	min.s32 	%r111, %r110, %r107;
	ld.shared.u32 	%r112, [%r25+80];
	ld.shared.u32 	%r113, [%r16+2560];
	add.s32 	%r114, %r113, %r112;
	min.s32 	%r115, %r114, %r111;
	ld.shared.u32 	%r116, [%r25+84];
	ld.shared.u32 	%r117, [%r16+2688];
	add.s32 	%r118, %r117, %r116;
	min.s32 	%r119, %r118, %r115;
	ld.shared.u32 	%r120, [%r25+88];
	ld.shared.u32 	%r121, [%r16+2816];
	add.s32 	%r122, %r121, %r120;
	min.s32 	%r123, %r122, %r119;
	ld.shared.u32 	%r124, [%r25+92];
	ld.shared.u32 	%r125, [%r16+2944];
	add.s32 	%r126, %r125, %r124;
	min.s32 	%r127, %r126, %r123;
	ld.shared.u32 	%r128, [%r25+96];
	ld.shared.u32 	%r129, [%r16+3072];
	add.s32 	%r130, %r129, %r128;
	min.s32 	%r131, %r130, %r127;
	ld.shared.u32 	%r132, [%r25+100];
	ld.shared.u32 	%r133, [%r16+3200];
	add.s32 	%r134, %r133, %r132;
	min.s32 	%r135, %r134, %r131;
	ld.shared.u32 	%r136, [%r25+104];
	ld.shared.u32 	%r137, [%r16+3328];
	add.s32 	%r138, %r137, %r136;
	min.s32 	%r139, %r138, %r135;
	ld.shared.u32 	%r140, [%r25+108];
	ld.shared.u32 	%r141, [%r16+3456];
	add.s32 	%r142, %r141, %r140;
	min.s32 	%r143, %r142, %r139;
	ld.shared.u32 	%r144, [%r25+112];
	ld.shared.u32 	%r145, [%r16+3584];
	add.s32 	%r146, %r145, %r144;
	min.s32 	%r147, %r146, %r143;
	ld.shared.u32 	%r148, [%r25+116];
	ld.shared.u32 	%r149, [%r16+3712];
	add.s32 	%r150, %r149, %r148;
	min.s32 	%r151, %r150, %r147;
	ld.shared.u32 	%r152, [%r25+120];
	ld.shared.u32 	%r153, [%r16+3840];
	add.s32 	%r154, %r153, %r152;
	min.s32 	%r155, %r154, %r151;
	ld.shared.u32 	%r156, [%r25+124];
	ld.shared.u32 	%r157, [%r16+3968];
	add.s32 	%r158, %r157, %r156;
	min.s32 	%r159, %r158, %r155;
	bar.sync 	0;
	st.global.u32 	[%rd8], %r159;
$L__BB2_2:
	ret;

}


// ===== COMPILED SASS (sm_100) =====

	.target	sm_100

	.elftype	@"ET_EXEC"


//--------------------- .note.nv.tkinfo           --------------------------
	.section	.note.nv.tkinfo,"",@"SHT_NOTE"
	.sectionflags	@"SHF_NOTE_NV_TKINFO"
	.tkinfo
        /*0018*/ 	.word	0x00000002
        /*0030*/ 	.string	""
        /*0030*/ 	.string	"ptxas"
        /*0030*/ 	.string	"Cuda compilation tools, release 13.0, V13.0.88"
        /*0030*/ 	.string	"Build cuda_13.0.r13.0/compiler.36424714_0"
        /*0030*/ 	.string	"-arch sm_100 -m 64 "



//--------------------- .note.nv.cuinfo           --------------------------
	.section	.note.nv.cuinfo,"",@"SHT_NOTE"
	.sectionflags	@"SHF_NOTE_NV_CUINFO"
        /*0018*/ 	.short	0x0002
        /*001a*/ 	.short	0x0064
        /*001c*/ 	.short	0x0082
	.zero		2


//--------------------- .nv.info                  --------------------------
	.section	.nv.info,"",@"SHT_CUDA_INFO"
	.align	4


	//----- nvinfo : EIATTR_REGCOUNT
	.align		4
        /*0000*/ 	.byte	0x04, 0x2f
        /*0002*/ 	.short	(.L_1 - .L_0)
	.align		4
.L_0:
        /*0004*/ 	.word	index@(_Z10cal_phase1Piii)
        /*0008*/ 	.word	0x0000000e


	//----- nvinfo : EIATTR_FRAME_SIZE
	.align		4
.L_1:
        /*000c*/ 	.byte	0x04, 0x11
        /*000e*/ 	.short	(.L_3 - .L_2)
	.align		4
.L_2:
        /*0010*/ 	.word	index@(_Z10cal_phase1Piii)
        /*0014*/ 	.word	0x00000000


	//----- nvinfo : EIATTR_REGCOUNT
	.align		4
.L_3:
        /*0018*/ 	.byte	0x04, 0x2f
        /*001a*/ 	.short	(.L_5 - .L_4)
	.align		4
.L_4:
        /*001c*/ 	.word	index@(_Z10cal_phase2Piii)
        /*0020*/ 	.word	0x0000001c


	//----- nvinfo : EIATTR_FRAME_SIZE
	.align		4
.L_5:
        /*0024*/ 	.byte	0x04, 0x11
        /*0026*/ 	.short	(.L_7 - .L_6)
	.align		4
.L_6:
        /*0028*/ 	.word	index@(_Z10cal_phase2Piii)
        /*002c*/ 	.word	0x00000000


	//----- nvinfo : EIATTR_REGCOUNT
	.align		4
.L_7:
        /*0030*/ 	.byte	0x04, 0x2f
        /*0032*/ 	.short	(.L_9 - .L_8)
	.align		4
.L_8:
        /*0034*/ 	.word	index@(_Z10cal_phase3Piii)
        /*0038*/ 	.word	0x00000020


	//----- nvinfo : EIATTR_FRAME_SIZE
	.align		4
.L_9:
        /*003c*/ 	.byte	0x04, 0x11
        /*003e*/ 	.short	(.L_11 - .L_10)
	.align		4
.L_10:
        /*0040*/ 	.word	index@(_Z10cal_phase3Piii)
        /*0044*/ 	.word	0x00000000


	//----- nvinfo : EIATTR_MIN_STACK_SIZE
	.align		4
.L_11:
        /*0048*/ 	.byte	0x04, 0x12
        /*004a*/ 	.short	(.L_13 - .L_12)
	.align		4
.L_12:
        /*004c*/ 	.word	index@(_Z10cal_phase3Piii)
        /*0050*/ 	.word	0x00000000


	//----- nvinfo : EIATTR_MIN_STACK_SIZE
	.align		4
.L_13:
        /*0054*/ 	.byte	0x04, 0x12
        /*0056*/ 	.short	(.L_15 - .L_14)
	.align		4
.L_14:
        /*0058*/ 	.word	index@(_Z10cal_phase2Piii)
        /*005c*/ 	.word	0x00000000


	//----- nvinfo : EIATTR_MIN_STACK_SIZE
	.align		4
.L_15:
        /*0060*/ 	.byte	0x04, 0x12
        /*0062*/ 	.short	(.L_17 - .L_16)
	.align		4
.L_16:
        /*0064*/ 	.word	index@(_Z10cal_phase1Piii)
        /*0068*/ 	.word	0x00000000
.L_17:


//--------------------- .nv.compat                --------------------------
	.section	.nv.compat,"",@"SHT_CUDA_COMPAT_INFO"
	.align	4
        /*0000*/ 	.byte	0x02, 0x09, 0x00, 0x00, 0x02, 0x02, 0x01, 0x00, 0x02, 0x05, 0x05, 0x00, 0x03, 0x07, 0x01, 0x01
        /*0010*/ 	.byte	0x02, 0x03, 0x00, 0x00, 0x02, 0x06, 0x01, 0x00, 0x04, 0x0b, 0x08, 0x00, 0x09, 0x00, 0x00, 0x00
        /*0020*/ 	.byte	0x00, 0x00, 0x00, 0x00


//--------------------- .nv.info._Z10cal_phase3Piii --------------------------
	.section	.nv.info._Z10cal_phase3Piii,"",@"SHT_CUDA_INFO"
	.sectionflags	@""
	.align	4


	//----- nvinfo : EIATTR_CUDA_API_VERSION
	.align		4
        /*0000*/ 	.byte	0x04, 0x37
        /*0002*/ 	.short	(.L_19 - .L_18)
.L_18:
        /*0004*/ 	.word	0x00000082


	//----- nvinfo : EIATTR_KPARAM_INFO
	.align		4
.L_19:
        /*0008*/ 	.byte	0x04, 0x17
        /*000a*/ 	.short	(.L_21 - .L_20)
.L_20:
        /*000c*/ 	.word	0x00000000
        /*0010*/ 	.short	0x0002
        /*0012*/ 	.short	0x000c
        /*0014*/ 	.byte	0x00, 0xf0, 0x11, 0x00


	//----- nvinfo : EIATTR_KPARAM_INFO
	.align		4
.L_21:
        /*0018*/ 	.byte	0x04, 0x17
        /*001a*/ 	.short	(.L_23 - .L_22)
.L_22:
        /*001c*/ 	.word	0x00000000
        /*0020*/ 	.short	0x0001
        /*0022*/ 	.short	0x0008
        /*0024*/ 	.byte	0x00, 0xf0, 0x11, 0x00


	//----- nvinfo : EIATTR_KPARAM_INFO
	.align		4
.L_23:
        /*0028*/ 	.byte	0x04, 0x17
        /*002a*/ 	.short	(.L_25 - .L_24)
.L_24:
        /*002c*/ 	.word	0x00000000
        /*0030*/ 	.short	0x0000
        /*0032*/ 	.short	0x0000
        /*0034*/ 	.byte	0x00, 0xf5, 0x21, 0x00


	//----- nvinfo : EIATTR_SPARSE_MMA_MASK
	.align		4
.L_25:
        /*0038*/ 	.byte	0x03, 0x50
        /*003a*/ 	.short	0x0000


	//----- nvinfo : EIATTR_MAXREG_COUNT
	.align		4
        /*003c*/ 	.byte	0x03, 0x1b
        /*003e*/ 	.short	0x00ff


	//----- nvinfo : EIATTR_NUM_BARRIERS
	.align		4
        /*0040*/ 	.byte	0x02, 0x4c
        /*0042*/ 	.byte	0x01
	.zero		1


	//----- nvinfo : EIATTR_MERCURY_ISA_VERSION
	.align		4
        /*0044*/ 	.byte	0x03, 0x5f
        /*0046*/ 	.short	0x0101


	//----- nvinfo : EIATTR_VRC_CTA_INIT_COUNT
	.align		4
        /*0048*/ 	.byte	0x02, 0x4a
	.zero		1
	.zero		1


	//----- nvinfo : EIATTR_EXIT_INSTR_OFFSETS
	.align		4
        /*004c*/ 	.byte	0x04, 0x1c
        /*004e*/ 	.short	(.L_27 - .L_26)


	//   ....[0]....
.L_26:
        /*0050*/ 	.word	0x00000060


	//   ....[1]....
        /*0054*/ 	.word	0x00000740


	//----- nvinfo : EIATTR_CBANK_PARAM_SIZE
	.align		4
.L_27:
        /*0058*/ 	.byte	0x03, 0x19
        /*005a*/ 	.short	0x0010


	//----- nvinfo : EIATTR_PARAM_CBANK
	.align		4
        /*005c*/ 	.byte	0x04, 0x0a
        /*005e*/ 	.short	(.L_29 - .L_28)
	.align		4
.L_28:
        /*0060*/ 	.word	index@(.nv.constant0._Z10cal_phase3Piii)
        /*0064*/ 	.short	0x0380
        /*0066*/ 	.short	0x0010


	//----- nvinfo : EIATTR_SW_WAR
	.align		4
.L_29:
        /*0068*/ 	.byte	0x04, 0x36
        /*006a*/ 	.short	(.L_31 - .L_30)
.L_30:
        /*006c*/ 	.word	0x00000008
.L_31:


//--------------------- .nv.info._Z10cal_phase2Piii --------------------------
	.section	.nv.info._Z10cal_phase2Piii,"",@"SHT_CUDA_INFO"
	.sectionflags	@""
	.align	4


	//----- nvinfo : EIATTR_CUDA_API_VERSION
	.align		4
        /*0000*/ 	.byte	0x04, 0x37
        /*0002*/ 	.short	(.L_33 - .L_32)
.L_32:
        /*0004*/ 	.word	0x00000082


	//----- nvinfo : EIATTR_KPARAM_INFO
	.align		4
.L_33:
        /*0008*/ 	.byte	0x04, 0x17
        /*000a*/ 	.short	(.L_35 - .L_34)
.L_34:
        /*000c*/ 	.word	0x00000000
        /*0010*/ 	.short	0x0002
        /*0012*/ 	.short	0x000c
        /*0014*/ 	.byte	0x00, 0xf0, 0x11, 0x00


	//----- nvinfo : EIATTR_KPARAM_INFO
	.align		4
.L_35:
        /*0018*/ 	.byte	0x04, 0x17
        /*001a*/ 	.short	(.L_37 - .L_36)
.L_36:
        /*001c*/ 	.word	0x00000000
        /*0020*/ 	.short	0x0001
        /*0022*/ 	.short	0x0008
        /*0024*/ 	.byte	0x00, 0xf0, 0x11, 0x00


	//----- nvinfo : EIATTR_KPARAM_INFO
	.align		4
.L_37:
        /*0028*/ 	.byte	0x04, 0x17
        /*002a*/ 	.short	(.L_39 - .L_38)
.L_38:
        /*002c*/ 	.word	0x00000000
        /*0030*/ 	.short	0x0000
        /*0032*/ 	.short	0x0000
        /*0034*/ 	.byte	0x00, 0xf5, 0x21, 0x00


	//----- nvinfo : EIATTR_SPARSE_MMA_MASK
	.align		4
.L_39:
        /*0038*/ 	.byte	0x03, 0x50
        /*003a*/ 	.short	0x0000


	//----- nvinfo : EIATTR_MAXREG_COUNT
	.align		4
        /*003c*/ 	.byte	0x03, 0x1b
        /*003e*/ 	.short	0x00ff


	//----- nvinfo : EIATTR_NUM_BARRIERS
	.align		4
        /*0040*/ 	.byte	0x02, 0x4c
        /*0042*/ 	.byte	0x01
	.zero		1


	//----- nvinfo : EIATTR_MERCURY_ISA_VERSION
	.align		4
        /*0044*/ 	.byte	0x03, 0x5f
        /*0046*/ 	.short	0x0101


	//----- nvinfo : EIATTR_VRC_CTA_INIT_COUNT
	.align		4
        /*0048*/ 	.byte	0x02, 0x4a
	.zero		1
	.zero		1


	//----- nvinfo : EIATTR_EXIT_INSTR_OFFSETS
	.align		4
        /*004c*/ 	.byte	0x04, 0x1c
        /*004e*/ 	.short	(.L_41 - .L_40)


	//   ....[0]....
.L_40:
        /*0050*/ 	.word	0x00000040


	//   ....[1]....
        /*0054*/ 	.word	0x00001690


	//----- nvinfo : EIATTR_CBANK_PARAM_SIZE
	.align		4
.L_41:
        /*0058*/ 	.byte	0x03, 0x19
        /*005a*/ 	.short	0x0010


	//----- nvinfo : EIATTR_PARAM_CBANK
	.align		4
        /*005c*/ 	.byte	0x04, 0x0a
        /*005e*/ 	.short	(.L_43 - .L_42)
	.align		4
.L_42:
        /*0060*/ 	.word	index@(.nv.constant0._Z10cal_phase2Piii)
        /*0064*/ 	.short	0x0380
        /*0066*/ 	.short	0x0010


	//----- nvinfo : EIATTR_SW_WAR
	.align		4
.L_43:
        /*0068*/ 	.byte	0x04, 0x36
        /*006a*/ 	.short	(.L_45 - .L_44)
.L_44:
        /*006c*/ 	.word	0x00000008
.L_45:


//--------------------- .nv.info._Z10cal_phase1Piii --------------------------
	.section	.nv.info._Z10cal_phase1Piii,"",@"SHT_CUDA_INFO"
	.sectionflags	@""
	.align	4


	//----- nvinfo : EIATTR_CUDA_API_VERSION
	.align		4
        /*0000*/ 	.byte	0x04, 0x37
        /*0002*/ 	.short	(.L_47 - .L_46)
.L_46:
        /*0004*/ 	.word	0x00000082


	//----- nvinfo : EIATTR_KPARAM_INFO
	.align		4
.L_47:
        /*0008*/ 	.byte	0x04, 0x17
        /*000a*/ 	.short	(.L_49 - .L_48)
.L_48:
        /*000c*/ 	.word	0x00000000
        /*0010*/ 	.short	0x0002
        /*0012*/ 	.short	0x000c
        /*0014*/ 	.byte	0x00, 0xf0, 0x11, 0x00


	//----- nvinfo : EIATTR_KPARAM_INFO
	.align		4
.L_49:
        /*0018*/ 	.byte	0x04, 0x17
        /*001a*/ 	.short	(.L_51 - .L_50)
.L_50:
        /*001c*/ 	.word	0x00000000
        /*0020*/ 	.short	0x0001
        /*0022*/ 	.short	0x0008
        /*0024*/ 	.byte	0x00, 0xf0, 0x11, 0x00


	//----- nvinfo : EIATTR_KPARAM_INFO
	.align		4
.L_51:
        /*0028*/ 	.byte	0x04, 0x17
        /*002a*/ 	.short	(.L_53 - .L_52)
.L_52:
        /*002c*/ 	.word	0x00000000
        /*0030*/ 	.short	0x0000
        /*0032*/ 	.short	0x0000
        /*0034*/ 	.byte	0x00, 0xf5, 0x21, 0x00


	//----- nvinfo : EIATTR_SPARSE_MMA_MASK
	.align		4
.L_53:
        /*0038*/ 	.byte	0x03, 0x50
        /*003a*/ 	.short	0x0000


	//----- nvinfo : EIATTR_MAXREG_COUNT
	.align		4
        /*003c*/ 	.byte	0x03, 0x1b
        /*003e*/ 	.short	0x00ff


	//----- nvinfo : EIATTR_NUM_BARRIERS
	.align		4
        /*0040*/ 	.byte	0x02, 0x4c
        /*0042*/ 	.byte	0x01
	.zero		1


	//----- nvinfo : EIATTR_MERCURY_ISA_VERSION
	.align		4
        /*0044*/ 	.byte	0x03, 0x5f
        /*0046*/ 	.short	0x0101


	//----- nvinfo : EIATTR_VRC_CTA_INIT_COUNT
	.align		4
        /*0048*/ 	.byte	0x02, 0x4a
	.zero		1
	.zero		1


	//----- nvinfo : EIATTR_EXIT_INSTR_OFFSETS
	.align		4
        /*004c*/ 	.byte	0x04, 0x1c
        /*004e*/ 	.short	(.L_55 - .L_54)


	//   ....[0]....
.L_54:
        /*0050*/ 	.word	0x00001150


	//----- nvinfo : EIATTR_CBANK_PARAM_SIZE
	.align		4
.L_55:
        /*0054*/ 	.byte	0x03, 0x19
        /*0056*/ 	.short	0x0010


	//----- nvinfo : EIATTR_PARAM_CBANK
	.align		4
        /*0058*/ 	.byte	0x04, 0x0a
        /*005a*/ 	.short	(.L_57 - .L_56)
	.align		4
.L_56:
        /*005c*/ 	.word	index@(.nv.constant0._Z10cal_phase1Piii)
        /*0060*/ 	.short	0x0380
        /*0062*/ 	.short	0x0010


	//----- nvinfo : EIATTR_SW_WAR
	.align		4
.L_57:
        /*0064*/ 	.byte	0x04, 0x36
        /*0066*/ 	.short	(.L_59 - .L_58)
.L_58:
        /*0068*/ 	.word	0x00000008
.L_59:


//--------------------- .nv.callgraph             --------------------------
	.section	.nv.callgraph,"",@"SHT_CUDA_CALLGRAPH"
	.align	4
	.sectionentsize	8
	.align		4
        /*0000*/ 	.word	0x00000000
	.align		4
        /*0004*/ 	.word	0xffffffff
	.align		4
        /*0008*/ 	.word	0x00000000
	.align		4
        /*000c*/ 	.word	0xfffffffe
	.align		4
        /*0010*/ 	.word	0x00000000
	.align		4
        /*0014*/ 	.word	0xfffffffd
	.align		4
        /*0018*/ 	.word	0x00000000
	.align		4
        /*001c*/ 	.word	0xfffffffc


//--------------------- .text._Z10cal_phase3Piii  --------------------------
	.section	.text._Z10cal_phase3Piii,"ax",@progbits
	.align	128
        .global         _Z10cal_phase3Piii
        .type           _Z10cal_phase3Piii,@function
        .size           _Z10cal_phase3Piii,(.L_x_5 - _Z10cal_phase3Piii)
        .other          _Z10cal_phase3Piii,@"STO_CUDA_ENTRY STV_DEFAULT"
_Z10cal_phase3Piii:
.text._Z10cal_phase3Piii:
[----:B------:R-:W-:Y:S01]  /*0000*/  LDC R1, c[0x0][0x37c] ;  /* 0x0000df00ff017b82 */ /* 0x000fe20000000800 */
[----:B------:R-:W0:Y:S07]  /*0010*/  S2R R2, SR_CTAID.Y ;  /* 0x0000000000027919 */ /* 0x000e2e0000002600 */
[----:B------:R-:W0:Y:S01]  /*0020*/  LDC R7, c[0x0][0x38c] ;  /* 0x0000e300ff077b82 */ /* 0x000e220000000800 */
[----:B------:R-:W1:Y:S01]  /*0030*/  S2R R3, SR_CTAID.X ;  /* 0x0000000000037919 */ /* 0x000e620000002500 */
[----:B0-----:R-:W-:-:S04]  /*0040*/  ISETP.NE.AND P0, PT, R2, R7, PT ;  /* 0x000000070200720c */ /* 0x001fc80003f05270 */
[----:B-1----:R-:W-:-:S13]  /*0050*/  ISETP.EQ.OR P0, PT, R3, R7, !P0 ;  /* 0x000000070300720c */ /* 0x002fda0004702670 */
[----:B------:R-:W-:Y:S05]  /*0060*/  @P0 EXIT ;  /* 0x000000000000094d */ /* 0x000fea0003800000 */
[----:B------:R-:W0:Y:S01]  /*0070*/  S2R R13, SR_TID.Y ;  /* 0x00000000000d7919 */ /* 0x000e220000002200 */
[----:B------:R-:W1:Y:S01]  /*0080*/  LDCU UR4, c[0x0][0x388] ;  /* 0x00007100ff0477ac */ /* 0x000e620008000800 */
[----:B------:R-:W2:Y:S01]  /*0090*/  LDC.64 R28, c[0x0][0x380] ;  /* 0x0000e000ff1c7b82 */ /* 0x000ea20000000a00 */
[----:B------:R-:W3:Y:S01]  /*00a0*/  S2R R15, SR_TID.X ;  /* 0x00000000000f7919 */ /* 0x000ee20000002100 */
[----:B------:R-:W4:Y:S01]  /*00b0*/  LDCU.64 UR8, c[0x0][0x358] ;  /* 0x00006b00ff0877ac */ /* 0x000f220008000a00 */
[--C-:B0-----:R-:W-:Y:S02]  /*00c0*/  IMAD R2, R2, 0x20, R13.reuse ;  /* 0x0000002002027824 */ /* 0x101fe400078e020d */
[----:B------:R-:W-:Y:S02]  /*00d0*/  IMAD R0, R7, 0x20, R13 ;  /* 0x0000002007007824 */ /* 0x000fe400078e020d */
[--C-:B---3--:R-:W-:Y:S02]  /*00e0*/  IMAD R3, R3, 0x20, R15.reuse ;  /* 0x0000002003037824 */ /* 0x108fe400078e020f */
[----:B-1----:R-:W-:-:S02]  /*00f0*/  IMAD R4, R2, UR4, R15 ;  /* 0x0000000402047c24 */ /* 0x002fc4000f8e020f */
[--C-:B------:R-:W-:Y:S02]  /*0100*/  IMAD R5, R0, UR4, R3.reuse ;  /* 0x0000000400057c24 */ /* 0x100fe4000f8e0203 */
[----:B------:R-:W-:Y:S02]  /*0110*/  IMAD R7, R7, 0x20, R4 ;  /* 0x0000002007077824 */ /* 0x000fe400078e0204 */
[----:B------:R-:W-:Y:S02]  /*0120*/  IMAD R9, R2, UR4, R3 ;  /* 0x0000000402097c24 */ /* 0x000fe4000f8e0203 */
[----:B--2---:R-:W-:-:S04]  /*0130*/  IMAD.WIDE R2, R5, 0x4, R28 ;  /* 0x0000000405027825 */ /* 0x004fc800078e021c */
[--C-:B------:R-:W-:Y:S02]  /*0140*/  IMAD.WIDE R4, R7, 0x4, R28.reuse ;  /* 0x0000000407047825 */ /* 0x100fe400078e021c */
[----:B----4-:R0:W2:Y:S02]  /*0150*/  LDG.E R3, desc[UR8][R2.64] ;  /* 0x0000000802037981 */ /* 0x0100a4000c1e1900 */
[----:B------:R-:W-:Y:S02]  /*0160*/  IMAD.WIDE R28, R9, 0x4, R28 ;  /* 0x00000004091c7825 */ /* 0x000fe400078e021c */
[----:B------:R1:W3:Y:S04]  /*0170*/  LDG.E R9, desc[UR8][R4.64] ;  /* 0x0000000804097981 */ /* 0x0002e8000c1e1900 */
[----:B------:R-:W4:Y:S01]  /*0180*/  LDG.E R11, desc[UR8][R28.64] ;  /* 0x000000081c0b7981 */ /* 0x000f22000c1e1900 */
[----:B------:R-:W5:Y:S01]  /*0190*/  S2UR UR7, SR_CgaCtaId ;  /* 0x00000000000779c3 */ /* 0x000f620000008800 */
[----:B------:R-:W-:-:S02]  /*01a0*/  UMOV UR4, 0x400 ;  /* 0x0000040000047882 */ /* 0x000fc40000000000 */
[----:B------:R-:W-:Y:S02]  /*01b0*/  UIADD3 UR5, UPT, UPT, UR4, 0x1000, URZ ;  /* 0x0000100004057890 */ /* 0x000fe4000fffe0ff */
[----:B------:R-:W-:Y:S02]  /*01c0*/  UIADD3 UR6, UPT, UPT, UR4, 0x2000, URZ ;  /* 0x0000200004067890 */ /* 0x000fe4000fffe0ff */
[----:B-----5:R-:W-:Y:S02]  /*01d0*/  ULEA UR4, UR7, UR4, 0x18 ;  /* 0x0000000407047291 */ /* 0x020fe4000f8ec0ff */
[----:B------:R-:W-:Y:S02]  /*01e0*/  ULEA UR5, UR7, UR5, 0x18 ;  /* 0x0000000507057291 */ /* 0x000fe4000f8ec0ff */
[----:B------:R-:W-:Y:S02]  /*01f0*/  ULEA UR6, UR7, UR6, 0x18 ;  /* 0x0000000607067291 */ /* 0x000fe4000f8ec0ff */
[----:B------:R-:W-:-:S02]  /*0200*/  LEA R0, R15, UR4, 0x2 ;  /* 0x000000040f007c11 */ /* 0x000fc4000f8e10ff */
[C---:B0-----:R-:W-:Y:S02]  /*0210*/  LEA R2, R13.reuse, UR5, 0x7 ;  /* 0x000000050d027c11 */ /* 0x041fe4000f8e38ff */
[C---:B-1----:R-:W-:Y:S01]  /*0220*/  LEA R4, R13.reuse, UR6, 0x7 ;  /* 0x000000060d047c11 */ /* 0x042fe2000f8e38ff */
[----:B------:R-:W-:Y:S02]  /*0230*/  IMAD R8, R13, 0x80, R0 ;  /* 0x000000800d087824 */ /* 0x000fe400078e0200 */
[C---:B------:R-:W-:Y:S02]  /*0240*/  IMAD R10, R15.reuse, 0x4, R2 ;  /* 0x000000040f0a7824 */ /* 0x040fe400078e0202 */
[----:B------:R-:W-:Y:S01]  /*0250*/  IMAD R18, R15, 0x4, R4 ;  /* 0x000000040f127824 */ /* 0x000fe200078e0204 */
[----:B--2---:R-:W-:Y:S04]  /*0260*/  STS [R8], R3 ;  /* 0x0000000308007388 */ /* 0x004fe80000000800 */
[----:B---3--:R-:W-:Y:S04]  /*0270*/  STS [R10], R9 ;  /* 0x000000090a007388 */ /* 0x008fe80000000800 */
[----:B----4-:R-:W-:Y:S01]  /*0280*/  STS [R18], R11 ;  /* 0x0000000b12007388 */ /* 0x010fe20000000800 */
[----:B------:R-:W-:Y:S06]  /*0290*/  BAR.SYNC.DEFER_BLOCKING 0x0 ;  /* 0x0000000000007b1d */ /* 0x000fec0000010000 */
[----:B------:R-:W-:Y:S04]  /*02a0*/  LDS R19, [R0] ;  /* 0x0000000000137984 */ /* 0x000fe80000000800 */
[----:B------:R-:W0:Y:S04]  /*02b0*/  LDS.128 R4, [R2] ;  /* 0x0000000002047984 */ /* 0x000e280000000c00 */
[----:B------:R-:W1:Y:S04]  /*02c0*/  LDS R20, [R0+0x80] ;  /* 0x0000800000147984 */ /* 0x000e680000000800 */
[----:B------:R-:W2:Y:S04]  /*02d0*/  LDS R17, [R0+0x100] ;  /* 0x0001000000117984 */ /* 0x000ea80000000800 */
[----:B------:R-:W3:Y:S04]  /*02e0*/  LDS R16, [R0+0x180] ;  /* 0x0001800000107984 */ /* 0x000ee80000000800 */
[----:B------:R-:W-:Y:S04]  /*02f0*/  LDS R27, [R0+0x200] ;  /* 0x00020000001b7984 */ /* 0x000fe80000000800 */
[----:B------:R-:W4:Y:S04]  /*0300*/  LDS.128 R12, [R2+0x10] ;  /* 0x00001000020c7984 */ /* 0x000f280000000c00 */
[----:B------:R-:W5:Y:S04]  /*0310*/  LDS R22, [R0+0x280] ;  /* 0x0002800000167984 */ /* 0x000f680000000800 */
[----:B------:R-:W5:Y:S04]  /*0320*/  LDS R25, [R0+0x300] ;  /* 0x0003000000197984 */ /* 0x000f680000000800 */
[----:B------:R-:W5:Y:S04]  /*0330*/  LDS R24, [R0+0x380] ;  /* 0x0003800000187984 */ /* 0x000f680000000800 */
[----:B------:R-:W-:Y:S01]  /*0340*/  LDS R3, [R0+0x400] ;  /* 0x0004000000037984 */ /* 0x000fe20000000800 */
[----:B0-----:R-:W-:-:S03]  /*0350*/  VIADDMNMX R18, R19, R4, R11, PT ;  /* 0x0000000413127246 */ /* 0x001fc6000380010b */
[----:B------:R-:W-:Y:S04]  /*0360*/  LDS R21, [R0+0x500] ;  /* 0x0005000000157984 */ /* 0x000fe80000000800 */
[----:B------:R-:W0:Y:S01]  /*0370*/  LDS.128 R8, [R2+0x20] ;  /* 0x0000200002087984 */ /* 0x000e220000000c00 */
[----:B-1----:R-:W-:-:S03]  /*0380*/  VIADDMNMX R5, R20, R5, R18, PT ;  /* 0x0000000514057246 */ /* 0x002fc60003800112 */
[----:B------:R-:W1:Y:S01]  /*0390*/  LDS R4, [R0+0x480] ;  /* 0x0004800000047984 */ /* 0x000e620000000800 */
[----:B--2---:R-:W-:-:S03]  /*03a0*/  VIADDMNMX R5, R17, R6, R5, PT ;  /* 0x0000000611057246 */ /* 0x004fc60003800105 */
[----:B------:R-:W2:Y:S01]  /*03b0*/  LDS R20, [R0+0x580] ;  /* 0x0005800000147984 */ /* 0x000ea20000000800 */
[----:B---3--:R-:W-:-:S03]  /*03c0*/  VIADDMNMX R5, R16, R7, R5, PT ;  /* 0x0000000710057246 */ /* 0x008fc60003800105 */
[----:B------:R-:W-:Y:S04]  /*03d0*/  LDS R23, [R0+0x600] ;  /* 0x0006000000177984 */ /* 0x000fe80000000800 */
[----:B------:R-:W3:Y:S01]  /*03e0*/  LDS.128 R16, [R2+0x30] ;  /* 0x0000300002107984 */ /* 0x000ee20000000c00 */
[----:B----4-:R-:W-:-:S03]  /*03f0*/  VIADDMNMX R5, R27, R12, R5, PT ;  /* 0x0000000c1b057246 */ /* 0x010fc60003800105 */
[----:B------:R-:W4:Y:S01]  /*0400*/  LDS R6, [R0+0x680] ;  /* 0x0006800000067984 */ /* 0x000f220000000800 */
[----:B-----5:R-:W-:-:S03]  /*0410*/  VIADDMNMX R13, R22, R13, R5, PT ;  /* 0x0000000d160d7246 */ /* 0x020fc60003800105 */
[----:B------:R-:W5:Y:S01]  /*0420*/  LDS R5, [R0+0x700] ;  /* 0x0007000000057984 */ /* 0x000f620000000800 */
[----:B------:R-:W-:-:S03]  /*0430*/  VIADDMNMX R13, R25, R14, R13, PT ;  /* 0x0000000e190d7246 */ /* 0x000fc6000380010d */
[----:B------:R-:W5:Y:S01]  /*0440*/  LDS R22, [R0+0x780] ;  /* 0x0007800000167984 */ /* 0x000f620000000800 */
[----:B------:R-:W-:-:S03]  /*0450*/  VIADDMNMX R24, R24, R15, R13, PT ;  /* 0x0000000f18187246 */ /* 0x000fc6000380010d */
[----:B------:R-:W-:Y:S04]  /*0460*/  LDS R7, [R0+0x800] ;  /* 0x0008000000077984 */ /* 0x000fe80000000800 */
[----:B------:R-:W5:Y:S01]  /*0470*/  LDS.128 R12, [R2+0x40] ;  /* 0x00004000020c7984 */ /* 0x000f620000000c00 */
[----:B0-----:R-:W-:-:S03]  /*0480*/  VIADDMNMX R3, R3, R8, R24, PT ;  /* 0x0000000803037246 */ /* 0x001fc60003800118 */
[----:B------:R-:W-:Y:S04]  /*0490*/  LDS R26, [R0+0x980] ;  /* 0x00098000001a7984 */ /* 0x000fe80000000800 */
[----:B------:R-:W0:Y:S01]  /*04a0*/  LDS R24, [R0+0x880] ;  /* 0x0008800000187984 */ /* 0x000e220000000800 */
[----:B-1----:R-:W-:-:S03]  /*04b0*/  VIADDMNMX R4, R4, R9, R3, PT ;  /* 0x0000000904047246 */ /* 0x002fc60003800103 */
[----:B------:R-:W1:Y:S01]  /*04c0*/  LDS R3, [R0+0x900] ;  /* 0x0009000000037984 */ /* 0x000e620000000800 */
[----:B------:R-:W-:-:S03]  /*04d0*/  VIADDMNMX R4, R21, R10, R4, PT ;  /* 0x0000000a15047246 */ /* 0x000fc60003800104 */
[----:B------:R-:W-:Y:S01]  /*04e0*/  LDS R21, [R0+0xa00] ;  /* 0x000a000000157984 */ /* 0x000fe20000000800 */
[----:B--2---:R-:W-:-:S03]  /*04f0*/  VIADDMNMX R4, R20, R11, R4, PT ;  /* 0x0000000b14047246 */ /* 0x004fc60003800104 */
[----:B------:R-:W2:Y:S01]  /*0500*/  LDS.128 R8, [R2+0x50] ;  /* 0x0000500002087984 */ /* 0x000ea20000000c00 */
[----:B---3--:R-:W-:-:S03]  /*0510*/  VIADDMNMX R4, R23, R16, R4, PT ;  /* 0x0000001017047246 */ /* 0x008fc60003800104 */
[----:B------:R-:W3:Y:S01]  /*0520*/  LDS R16, [R0+0xa80] ;  /* 0x000a800000107984 */ /* 0x000ee20000000800 */
[----:B----4-:R-:W-:-:S03]  /*0530*/  VIADDMNMX R4, R6, R17, R4, PT ;  /* 0x0000001106047246 */ /* 0x010fc60003800104 */
[----:B------:R-:W4:Y:S01]  /*0540*/  LDS R17, [R0+0xb00] ;  /* 0x000b000000117984 */ /* 0x000f220000000800 */
[----:B-----5:R-:W-:-:S03]  /*0550*/  VIADDMNMX R4, R5, R18, R4, PT ;  /* 0x0000001205047246 */ /* 0x020fc60003800104 */
[----:B------:R-:W5:Y:S01]  /*0560*/  LDS R18, [R0+0xb80] ;  /* 0x000b800000127984 */ /* 0x000f620000000800 */
[----:B------:R-:W-:-:S03]  /*0570*/  VIADDMNMX R4, R22, R19, R4, PT ;  /* 0x0000001316047246 */ /* 0x000fc60003800104 */
[----:B------:R-:W-:Y:S01]  /*0580*/  LDS R19, [R0+0xc00] ;  /* 0x000c000000137984 */ /* 0x000fe20000000800 */
[----:B------:R-:W-:-:S03]  /*0590*/  VIADDMNMX R12, R7, R12, R4, PT ;  /* 0x0000000c070c7246 */ /* 0x000fc60003800104 */
[----:B------:R-:W-:Y:S04]  /*05a0*/  LDS R20, [R0+0xc80] ;  /* 0x000c800000147984 */ /* 0x000fe80000000800 */
[----:B------:R-:W5:Y:S01]  /*05b0*/  LDS.128 R4, [R2+0x60] ;  /* 0x0000600002047984 */ /* 0x000f620000000c00 */
[----:B0-----:R-:W-:-:S03]  /*05c0*/  VIADDMNMX R12, R24, R13, R12, PT ;  /* 0x0000000d180c7246 */ /* 0x001fc6000380010c */
[----:B------:R-:W0:Y:S01]  /*05d0*/  LDS R23, [R0+0xd00] ;  /* 0x000d000000177984 */ /* 0x000e220000000800 */
[----:B-1----:R-:W-:-:S03]  /*05e0*/  VIADDMNMX R3, R3, R14, R12, PT ;  /* 0x0000000e03037246 */ /* 0x002fc6000380010c */
[----:B------:R-:W1:Y:S01]  /*05f0*/  LDS R22, [R0+0xd80] ;  /* 0x000d800000167984 */ /* 0x000e620000000800 */
[----:B------:R-:W-:-:S03]  /*0600*/  VIADDMNMX R26, R26, R15, R3, PT ;  /* 0x0000000f1a1a7246 */ /* 0x000fc60003800103 */
[----:B------:R-:W-:Y:S04]  /*0610*/  LDS R24, [R0+0xe80] ;  /* 0x000e800000187984 */ /* 0x000fe80000000800 */
[----:B------:R-:W-:Y:S04]  /*0620*/  LDS R3, [R0+0xe00] ;  /* 0x000e000000037984 */ /* 0x000fe80000000800 */
[----:B------:R-:W1:Y:S01]  /*0630*/  LDS.128 R12, [R2+0x70] ;  /* 0x00007000020c7984 */ /* 0x000e620000000c00 */
[----:B--2---:R-:W-:-:S03]  /*0640*/  VIADDMNMX R8, R21, R8, R26, PT ;  /* 0x0000000815087246 */ /* 0x004fc6000380011a */
[----:B------:R-:W2:Y:S01]  /*0650*/  LDS R21, [R0+0xf00] ;  /* 0x000f000000157984 */ /* 0x000ea20000000800 */
[----:B---3--:R-:W-:-:S03]  /*0660*/  VIADDMNMX R9, R16, R9, R8, PT ;  /* 0x0000000910097246 */ /* 0x008fc60003800108 */
[----:B------:R-:W3:Y:S01]  /*0670*/  LDS R8, [R0+0xf80] ;  /* 0x000f800000087984 */ /* 0x000ee20000000800 */
[----:B----4-:R-:W-:-:S04]  /*0680*/  VIADDMNMX R9, R17, R10, R9, PT ;  /* 0x0000000a11097246 */ /* 0x010fc80003800109 */
[----:B-----5:R-:W-:-:S04]  /*0690*/  VIADDMNMX R9, R18, R11, R9, PT ;  /* 0x0000000b12097246 */ /* 0x020fc80003800109 */
[----:B------:R-:W-:-:S04]  /*06a0*/  VIADDMNMX R4, R19, R4, R9, PT ;  /* 0x0000000413047246 */ /* 0x000fc80003800109 */
[----:B------:R-:W-:-:S04]  /*06b0*/  VIADDMNMX R4, R20, R5, R4, PT ;  /* 0x0000000514047246 */ /* 0x000fc80003800104 */
[----:B0-----:R-:W-:-:S04]  /*06c0*/  VIADDMNMX R4, R23, R6, R4, PT ;  /* 0x0000000617047246 */ /* 0x001fc80003800104 */
[----:B-1----:R-:W-:-:S04]  /*06d0*/  VIADDMNMX R4, R22, R7, R4, PT ;  /* 0x0000000716047246 */ /* 0x002fc80003800104 */
[----:B------:R-:W-:-:S04]  /*06e0*/  VIADDMNMX R3, R3, R12, R4, PT ;  /* 0x0000000c03037246 */ /* 0x000fc80003800104 */
[----:B------:R-:W-:-:S04]  /*06f0*/  VIADDMNMX R3, R24, R13, R3, PT ;  /* 0x0000000d18037246 */ /* 0x000fc80003800103 */
[----:B--2---:R-:W-:-:S04]  /*0700*/  VIADDMNMX R3, R21, R14, R3, PT ;  /* 0x0000000e15037246 */ /* 0x004fc80003800103 */
[----:B---3--:R-:W-:Y:S01]  /*0710*/  VIADDMNMX R3, R8, R15, R3, PT ;  /* 0x0000000f08037246 */ /* 0x008fe20003800103 */
[----:B------:R-:W-:Y:S06]  /*0720*/  BAR.SYNC.DEFER_BLOCKING 0x0 ;  /* 0x0000000000007b1d */ /* 0x000fec0000010000 */
[----:B------:R-:W-:Y:S01]  /*0730*/  STG.E desc[UR8][R28.64], R3 ;  /* 0x000000031c007986 */ /* 0x000fe2000c101908 */
[----:B------:R-:W-:Y:S05]  /*0740*/  EXIT ;  /* 0x000000000000794d */ /* 0x000fea0003800000 */
.L_x_0:
[----:B------:R-:W-:-:S00]  /*0750*/  BRA `(.L_x_0) ;  /* 0xfffffffc00fc7947 */ /* 0x000fc0000383ffff */
[----:B------:R-:W-:-:S00]  /*0760*/  NOP ;  /* 0x0000000000007918 */ /* 0x000fc00000000000 */
        /* <DEDUP_REMOVED lines=9> */
.L_x_5:


//--------------------- .text._Z10cal_phase2Piii  --------------------------
	.section	.text._Z10cal_phase2Piii,"ax",@progbits
	.align	128
        .global         _Z10cal_phase2Piii
        .type           _Z10cal_phase2Piii,@function
        .size           _Z10cal_phase2Piii,(.L_x_6 - _Z10cal_phase2Piii)
        .other          _Z10cal_phase2Piii,@"STO_CUDA_ENTRY STV_DEFAULT"
_Z10cal_phase2Piii:
.text._Z10cal_phase2Piii:
[----:B------:R-:W-:Y:S01]  /*0000*/  LDC R1, c[0x0][0x37c] ;  /* 0x0000df00ff017b82 */ /* 0x000fe20000000800 */
[----:B------:R-:W0:Y:S07]  /*0010*/  S2R R0, SR_CTAID.X ;  /* 0x0000000000007919 */ /* 0x000e2e0000002500 */
[----:B------:R-:W0:Y:S02]  /*0020*/  LDC R2, c[0x0][0x38c] ;  /* 0x0000e300ff027b82 */ /* 0x000e240000000800 */
[----:B0-----:R-:W-:-:S13]  /*0030*/  ISETP.NE.AND P0, PT, R0, R2, PT ;  /* 0x000000020000720c */ /* 0x001fda0003f05270 */
[----:B------:R-:W-:Y:S05]  /*0040*/  @!P0 EXIT ;  /* 0x000000000000894d */ /* 0x000fea0003800000 */
[----:B------:R-:W0:Y:S01]  /*0050*/  S2R R11, SR_TID.Y ;  /* 0x00000000000b7919 */ /* 0x000e220000002200 */
[----:B------:R-:W1:Y:S01]  /*0060*/  LDC.64 R4, c[0x0][0x380] ;  /* 0x0000e000ff047b82 */ /* 0x000e620000000a00 */
[----:B------:R-:W2:Y:S01]  /*0070*/  LDCU UR10, c[0x0][0x388] ;  /* 0x00007100ff0a77ac */ /* 0x000ea20008000800 */
[----:B------:R-:W3:Y:S01]  /*0080*/  S2R R13, SR_TID.X ;  /* 0x00000000000d7919 */ /* 0x000ee20000002100 */
[----:B------:R-:W4:Y:S01]  /*0090*/  LDCU.64 UR8, c[0x0][0x358] ;  /* 0x00006b00ff0877ac */ /* 0x000f220008000a00 */
[C---:B0-----:R-:W-:Y:S02]  /*00a0*/  IMAD R6, R2.reuse, 0x20, R11 ;  /* 0x0000002002067824 */ /* 0x041fe400078e020b */
[----:B---3--:R-:W-:-:S04]  /*00b0*/  IMAD R7, R2, 0x20, R13 ;  /* 0x0000002002077824 */ /* 0x008fc800078e020d */
[----:B--2---:R-:W-:-:S04]  /*00c0*/  IMAD R3, R6, UR10, R7 ;  /* 0x0000000a06037c24 */ /* 0x004fc8000f8e0207 */
[----:B-1----:R-:W-:-:S05]  /*00d0*/  IMAD.WIDE R2, R3, 0x4, R4 ;  /* 0x0000000403027825 */ /* 0x002fca00078e0204 */
[----:B----4-:R0:W2:Y:S01]  /*00e0*/  LDG.E R8, desc[UR8][R2.64] ;  /* 0x0000000802087981 */ /* 0x0100a2000c1e1900 */
[----:B------:R-:W1:Y:S01]  /*00f0*/  S2UR UR7, SR_CTAID.Y ;  /* 0x00000000000779c3 */ /* 0x000e620000002600 */
[----:B------:R-:W-:-:S07]  /*0100*/  UMOV UR4, 0x400 ;  /* 0x0000040000047882 */ /* 0x000fce0000000000 */
[----:B------:R-:W3:Y:S01]  /*0110*/  S2UR UR5, SR_CgaCtaId ;  /* 0x00000000000579c3 */ /* 0x000ee20000008800 */
[----:B-1----:R-:W-:Y:S01]  /*0120*/  ISETP.NE.AND P0, PT, RZ, UR7, PT ;  /* 0x00000007ff007c0c */ /* 0x002fe2000bf05270 */
[----:B---3--:R-:W-:-:S12]  /*0130*/  ULEA UR6, UR5, UR4, 0x18 ;  /* 0x0000000405067291 */ /* 0x008fd8000f8ec0ff */
[C---:B------:R-:W-:Y:S02]  /*0140*/  @!P0 IMAD R7, R0.reuse, 0x20, R13 ;  /* 0x0000002000078824 */ /* 0x040fe400078e020d */
[----:B------:R-:W-:Y:S01]  /*0150*/  @P0 IMAD R6, R0, 0x20, R11 ;  /* 0x0000002000060824 */ /* 0x000fe200078e020b */
[----:B------:R-:W-:-:S03]  /*0160*/  LEA R0, R11, UR6, 0x7 ;  /* 0x000000060b007c11 */ /* 0x000fc6000f8e38ff */
[----:B------:R-:W-:Y:S02]  /*0170*/  IMAD R9, R6, UR10, R7 ;  /* 0x0000000a06097c24 */ /* 0x000fe4000f8e0207 */
[----:B------:R-:W-:Y:S02]  /*0180*/  IMAD R7, R13, 0x4, R0 ;  /* 0x000000040d077824 */ /* 0x000fe400078e0200 */
[----:B0-----:R-:W-:-:S03]  /*0190*/  IMAD.WIDE R2, R9, 0x4, R4 ;  /* 0x0000000409027825 */ /* 0x001fc600078e0204 */
[----:B--2---:R0:W-:Y:S01]  /*01a0*/  STS [R7], R8 ;  /* 0x0000000807007388 */ /* 0x0041e20000000800 */
[----:B------:R-:W-:Y:S06]  /*01b0*/  BAR.SYNC.DEFER_BLOCKING 0x0 ;  /* 0x0000000000007b1d */ /* 0x000fec0000010000 */
[----:B------:R-:W2:Y:S01]  /*01c0*/  LDG.E R5, desc[UR8][R2.64] ;  /* 0x0000000802057981 */ /* 0x000ea2000c1e1900 */
[----:B------:R-:W-:Y:S02]  /*01d0*/  UIADD3 UR4, UPT, UPT, UR4, 0x1000, URZ ;  /* 0x0000100004047890 */ /* 0x000fe4000fffe0ff */
[----:B------:R-:W-:-:S02]  /*01e0*/  UISETP.NE.AND UP0, UPT, UR7, URZ, UPT ;  /* 0x000000ff0700728c */ /* 0x000fc4000bf05270 */
[----:B------:R-:W-:-:S06]  /*01f0*/  ULEA UR4, UR5, UR4, 0x18 ;  /* 0x0000000405047291 */ /* 0x000fcc000f8ec0ff */
[----:B------:R-:W-:-:S05]  /*0200*/  LEA R4, R11, UR4, 0x7 ;  /* 0x000000040b047c11 */ /* 0x000fca000f8e38ff */
[----:B------:R-:W-:-:S05]  /*0210*/  IMAD R6, R13, 0x4, R4 ;  /* 0x000000040d067824 */ /* 0x000fca00078e0204 */
[----:B--2---:R0:W-:Y:S01]  /*0220*/  STS [R6], R5 ;  /* 0x0000000506007388 */ /* 0x0041e20000000800 */
[----:B------:R-:W-:Y:S06]  /*0230*/  BAR.SYNC.DEFER_BLOCKING 0x0 ;  /* 0x0000000000007b1d */ /* 0x000fec0000010000 */
[----:B------:R-:W-:Y:S05]  /*0240*/  BRA.U UP0, `(.L_x_1) ;  /* 0x0000000900887547 */ /* 0x000fea000b800000 */
[----:B------:R-:W-:Y:S01]  /*0250*/  LEA R4, R13, UR4, 0x2 ;  /* 0x000000040d047c11 */ /* 0x000fe2000f8e10ff */
[----:B0-----:R-:W-:Y:S04]  /*0260*/  LDS R6, [R0] ;  /* 0x0000000000067984 */ /* 0x001fe80000000800 */
[----:B------:R-:W0:Y:S02]  /*0270*/  LDS R7, [R4] ;  /* 0x0000000004077984 */ /* 0x000e240000000800 */
[----:B0-----:R-:W-:Y:S01]  /*0280*/  VIADDMNMX R6, R7, R6, R5, PT ;  /* 0x0000000607067246 */ /* 0x001fe20003800105 */
[----:B------:R-:W-:Y:S08]  /*0290*/  BAR.SYNC.DEFER_BLOCKING 0x0 ;  /* 0x0000000000007b1d */ /* 0x000ff00000010000 */
[----:B------:R-:W-:Y:S06]  /*02a0*/  BAR.SYNC.DEFER_BLOCKING 0x0 ;  /* 0x0000000000007b1d */ /* 0x000fec0000010000 */
[----:B------:R-:W-:Y:S04]  /*02b0*/  LDS R9, [R0+0x4] ;  /* 0x0000040000097984 */ /* 0x000fe80000000800 */
[----:B------:R-:W0:Y:S02]  /*02c0*/  LDS R8, [R4+0x80] ;  /* 0x0000800004087984 */ /* 0x000e240000000800 */
        /* <DEDUP_REMOVED lines=153> */
[----:B------:R-:W-:Y:S05]  /*0c60*/  BRA `(.L_x_2) ;  /* 0x0000000800847947 */ /* 0x000fea0003800000 */
.L_x_1:
        /* <DEDUP_REMOVED lines=161> */
.L_x_2:
[----:B------:R-:W-:Y:S01]  /*1680*/  STG.E desc[UR8][R2.64], R13 ;  /* 0x0000000d02007986 */ /* 0x000fe2000c101908 */
[----:B------:R-:W-:Y:S05]  /*1690*/  EXIT ;  /* 0x000000000000794d */ /* 0x000fea0003800000 */
.L_x_3:
        /* <DEDUP_REMOVED lines=14> */
.L_x_6:


//--------------------- .text._Z10cal_phase1Piii  --------------------------
	.section	.text._Z10cal_phase1Piii,"ax",@progbits
	.align	128
        .global         _Z10cal_phase1Piii
        .type           _Z10cal_phase1Piii,@function
        .size           _Z10cal_phase1Piii,(.L_x_7 - _Z10cal_phase1Piii)
        .other          _Z10cal_phase1Piii,@"STO_CUDA_ENTRY STV_DEFAULT"
_Z10cal_phase1Piii:
.text._Z10cal_phase1Piii:
[----:B------:R-:W-:Y:S01]  /*0000*/  LDC R1, c[0x0][0x37c] ;  /* 0x0000df00ff017b82 */ /* 0x000fe20000000800 */
[----:B------:R-:W0:Y:S07]  /*0010*/  S2R R4, SR_TID.Y ;  /* 0x0000000000047919 */ /* 0x000e2e0000002200 */
[----:B------:R-:W0:Y:S01]  /*0020*/  LDC.64 R8, c[0x0][0x388] ;  /* 0x0000e200ff087b82 */ /* 0x000e220000000a00 */
[----:B------:R-:W1:Y:S01]  /*0030*/  LDCU.64 UR6, c[0x0][0x358] ;  /* 0x00006b00ff0677ac */ /* 0x000e620008000a00 */
[----:B------:R-:W2:Y:S06]  /*0040*/  S2R R6, SR_TID.X ;  /* 0x0000000000067919 */ /* 0x000eac0000002100 */
[----:B------:R-:W3:Y:S01]  /*0050*/  LDC.64 R2, c[0x0][0x380] ;  /* 0x0000e000ff027b82 */ /* 0x000ee20000000a00 */
[----:B0-----:R-:W-:-:S02]  /*0060*/  IMAD R5, R9, 0x20, R4 ;  /* 0x0000002009057824 */ /* 0x001fc400078e0204 */
[----:B--2---:R-:W-:-:S04]  /*0070*/  IMAD R0, R9, 0x20, R6 ;  /* 0x0000002009007824 */ /* 0x004fc800078e0206 */
[----:B------:R-:W-:-:S04]  /*0080*/  IMAD R5, R5, R8, R0 ;  /* 0x0000000805057224 */ /* 0x000fc800078e0200 */
[----:B---3--:R-:W-:-:S05]  /*0090*/  IMAD.WIDE R2, R5, 0x4, R2 ;  /* 0x0000000405027825 */ /* 0x008fca00078e0202 */
[----:B-1----:R-:W2:Y:S01]  /*00a0*/  LDG.E R7, desc[UR6][R2.64] ;  /* 0x0000000602077981 */ /* 0x002ea2000c1e1900 */
[----:B------:R-:W0:Y:S01]  /*00b0*/  S2UR UR5, SR_CgaCtaId ;  /* 0x00000000000579c3 */ /* 0x000e220000008800 */
[----:B------:R-:W-:Y:S02]  /*00c0*/  UMOV UR4, 0x400 ;  /* 0x0000040000047882 */ /* 0x000fe40000000000 */
[----:B0-----:R-:W-:-:S06]  /*00d0*/  ULEA UR4, UR5, UR4, 0x18 ;  /* 0x0000000405047291 */ /* 0x001fcc000f8ec0ff */
[----:B------:R-:W-:Y:S02]  /*00e0*/  LEA R5, R4, UR4, 0x7 ;  /* 0x0000000404057c11 */ /* 0x000fe4000f8e38ff */
[----:B------:R-:W-:-:S03]  /*00f0*/  LEA R4, R6, UR4, 0x2 ;  /* 0x0000000406047c11 */ /* 0x000fc6000f8e10ff */
[----:B------:R-:W-:-:S05]  /*0100*/  IMAD R0, R6, 0x4, R5 ;  /* 0x0000000406007824 */ /* 0x000fca00078e0205 */
[----:B--2---:R-:W-:Y:S01]  /*0110*/  STS [R0], R7 ;  /* 0x0000000700007388 */ /* 0x004fe20000000800 */
[----:B------:R-:W-:Y:S06]  /*0120*/  BAR.SYNC.DEFER_BLOCKING 0x0 ;  /* 0x0000000000007b1d */ /* 0x000fec0000010000 */
[----:B------:R-:W-:Y:S04]  /*0130*/  LDS R6, [R5] ;  /* 0x0000000005067984 */ /* 0x000fe80000000800 */
[----:B------:R-:W0:Y:S01]  /*0140*/  LDS R9, [R4] ;  /* 0x0000000004097984 */ /* 0x000e220000000800 */
[----:B------:R-:W-:Y:S06]  /*0150*/  BAR.SYNC.DEFER_BLOCKING 0x0 ;  /* 0x0000000000007b1d */ /* 0x000fec0000010000 */
[----:B------:R-:W1:Y:S01]  /*0160*/  LDS R8, [R0] ;  /* 0x0000000000087984 */ /* 0x000e620000000800 */
[----:B0-----:R-:W-:-:S05]  /*0170*/  IMAD.IADD R9, R6, 0x1, R9 ;  /* 0x0000000106097824 */ /* 0x001fca00078e0209 */
[----:B-1----:R-:W-:-:S13]  /*0180*/  ISETP.GE.AND P0, PT, R9, R8, PT ;  /* 0x000000080900720c */ /* 0x002fda0003f06270 */
[----:B------:R-:W-:Y:S01]  /*0190*/  @!P0 STS [R0], R9 ;  /* 0x0000000900008388 */ /* 0x000fe20000000800 */
[----:B------:R-:W-:Y:S06]  /*01a0*/  BAR.SYNC.DEFER_BLOCKING 0x0 ;  /* 0x0000000000007b1d */ /* 0x000fec0000010000 */
[----:B------:R-:W-:Y:S04]  /*01b0*/  LDS R6, [R5+0x4] ;  /* 0x0000040005067984 */ /* 0x000fe80000000800 */
[----:B------:R-:W0:Y:S01]  /*01c0*/  LDS R7, [R4+0x80] ;  /* 0x0000800004077984 */ /* 0x000e220000000800 */
        /* <DEDUP_REMOVED lines=58> */
[----:B0-----:R-:W-:-:S04]  /*0570*/  IADD3 R9, PT, PT, R6, R9, RZ ;  /* 0x0000000906097210 */ /* 0x001fc80007ffe0ff */
        /* <DEDUP_REMOVED lines=187> */
[----:B------:R-:W0:Y:S04]  /*1130*/  LDS R11, [R0] ;  /* 0x00000000000b7984 */ /* 0x000e280000000800 */
[----:B0-----:R-:W-:Y:S01]  /*1140*/  STG.E desc[UR6][R2.64], R11 ;  /* 0x0000000b02007986 */ /* 0x001fe2000c101906 */
[----:B------:R-:W-:Y:S05]  /*1150*/  EXIT ;  /* 0x000000000000794d */ /* 0x000fea0003800000 */
.L_x_4:
        /* <DEDUP_REMOVED lines=10> */
.L_x_7:


//--------------------- .nv.shared._Z10cal_phase3Piii --------------------------
	.section	.nv.shared._Z10cal_phase3Piii,"aw",@nobits
	.sectionflags	@""
	.align	4
.nv.shared._Z10cal_phase3Piii:
	.zero		13312


//--------------------- .nv.shared.reserved.0     --------------------------
	.section	.nv.shared.reserved.0,"aw",@nobits
	.weak		__nv_reservedSMEM_offset_0_alias
	.size		__nv_reservedSMEM_offset_0_alias, 0, 64
	.other		__nv_reservedSMEM_offset_0_alias,@"STO_CUDA_RESERVED_SHARED STV_DEFAULT"
__nv_reservedSMEM_offset_0_alias:
	.zero		0
	.zero		64


//--------------------- .nv.shared._Z10cal_phase2Piii --------------------------
	.section	.nv.shared._Z10cal_phase2Piii,"aw",@nobits
	.sectionflags	@""
	.align	4
.nv.shared._Z10cal_phase2Piii:
	.zero		9216


//--------------------- .nv.shared._Z10cal_phase1Piii --------------------------
	.section	.nv.shared._Z10cal_phase1Piii,"aw",@nobits
	.sectionflags	@""
	.align	4
.nv.shared._Z10cal_phase1Piii:
	.zero		5120


//--------------------- .nv.constant0._Z10cal_phase3Piii --------------------------
	.section	.nv.constant0._Z10cal_phase3Piii,"a",@progbits
	.sectionflags	@""
	.align	4
.nv.constant0._Z10cal_phase3Piii:
	.zero		912


//--------------------- .nv.constant0._Z10cal_phase2Piii --------------------------
	.section	.nv.constant0._Z10cal_phase2Piii,"a",@progbits
	.sectionflags	@""
	.align	4
.nv.constant0._Z10cal_phase2Piii:
	.zero		912


//--------------------- .nv.constant0._Z10cal_phase1Piii --------------------------
	.section	.nv.constant0._Z10cal_phase1Piii,"a",@progbits
	.sectionflags	@""
	.align	4
.nv.constant0._Z10cal_phase1Piii:
	.zero		912


//--------------------- SYMBOLS --------------------------

	.type		.nv.reservedSmem.offset0,@object
	.size		.nv.reservedSmem.offset0,0x4
	.type		.nv.reservedSmem.cap,@object
	.size		.nv.reservedSmem.cap,0x4
